// auto-generated by cutlass_sweep.gemm — config: {"arch": "sm_100", "cluster_m": 1, "cluster_n": 1, "dtype": "e4m3", "stages": 3, "tile_k": 32, "tile_m": 128, "tile_n": 256}
#include "cutlass/cutlass.h"
#include "cutlass/gemm/collective/collective_builder.hpp"
#include "cutlass/gemm/device/gemm_universal_adapter.h"
#include "cutlass/gemm/kernel/gemm_universal.hpp"
#include "cutlass/epilogue/collective/collective_builder.hpp"

using ElemA = cutlass::float_e4m3_t;
using ElemB = cutlass::float_e4m3_t;
using ElemCD = cutlass::float_e4m3_t;
using Acc  = float;
using TileShape    = cute::Shape<cute::_128, cute::_256, cute::_32>;
using ClusterShape = cute::Shape<cute::_1, cute::_1, cute::_1>;

using CollectiveEpilogue = typename cutlass::epilogue::collective::CollectiveBuilder<
    cutlass::arch::Sm100, cutlass::arch::OpClassTensorOp,
    TileShape, ClusterShape,
    cutlass::epilogue::collective::EpilogueTileAuto,
    Acc, Acc,
    ElemCD, cutlass::layout::RowMajor, 128 / cutlass::sizeof_bits<ElemCD>::value,
    ElemCD, cutlass::layout::RowMajor, 128 / cutlass::sizeof_bits<ElemCD>::value,
    cutlass::epilogue::collective::EpilogueScheduleAuto
  >::CollectiveOp;

using CollectiveMainloop = typename cutlass::gemm::collective::CollectiveBuilder<
    cutlass::arch::Sm100, cutlass::arch::OpClassTensorOp,
    ElemA, cutlass::layout::RowMajor, 128 / cutlass::sizeof_bits<ElemA>::value,
    ElemB, cutlass::layout::ColumnMajor, 128 / cutlass::sizeof_bits<ElemB>::value,
    Acc,
    TileShape, ClusterShape,
    cutlass::gemm::collective::StageCount<3>,
    cutlass::gemm::collective::KernelScheduleAuto
  >::CollectiveOp;

using GemmKernel = cutlass::gemm::kernel::GemmUniversal<
    cute::Shape<int,int,int,int>,
    CollectiveMainloop,
    CollectiveEpilogue
>;
using Gemm = cutlass::gemm::device::GemmUniversalAdapter<GemmKernel>;

// Force the device kernel symbol into the cubin without needing a host main.
auto* _anchor = &cutlass::device_kernel<GemmKernel>;


// ===== COMPILED SASS (sm_100a) =====

	.target	sm_100a

	.elftype	@"ET_EXEC"


//--------------------- .note.nv.tkinfo           --------------------------
	.section	.note.nv.tkinfo,"",@"SHT_NOTE"
	.sectionflags	@"SHF_NOTE_NV_TKINFO"
	.tkinfo
        /*0018*/ 	.word	0x00000002
        /*0030*/ 	.string	""
        /*0030*/ 	.string	"ptxas"
        /*0030*/ 	.string	"Cuda compilation tools, release 13.0, V13.0.88"
        /*0030*/ 	.string	"Build cuda_13.0.r13.0/compiler.36424714_0"
        /*0030*/ 	.string	"-arch sm_100a -m 64 "



//--------------------- .note.nv.cuinfo           --------------------------
	.section	.note.nv.cuinfo,"",@"SHT_NOTE"
	.sectionflags	@"SHF_NOTE_NV_CUINFO"
        /*0018*/ 	.short	0x0002
        /*001a*/ 	.short	0x0064
        /*001c*/ 	.short	0x0082
	.zero		2


//--------------------- .nv.info                  --------------------------
	.section	.nv.info,"",@"SHT_CUDA_INFO"
	.align	4


	//----- nvinfo : EIATTR_REGCOUNT
	.align		4
        /*0000*/ 	.byte	0x04, 0x2f
        /*0002*/ 	.short	(.L_20 - .L_19)
	.align		4
.L_19:
        /*0004*/ 	.word	index@(_ZN7cutlass13device_kernelINS_4gemm6kernel13GemmUniversalIN4cute5tupleIJiiiiEEENS1_10collective13CollectiveMmaINS1_35MainloopSm100TmaUmmaWarpSpecializedILi3ELi2ELi2ENS5_IJNS4_1CILi1EEESB_SB_EEEEENS5_IJNSA_ILi128EEENSA_ILi256EEENSA_ILi32EEEEEENS_12float_e4m3_tENS5_IJlSB_lEEESI_SJ_NS4_8TiledMMAINS4_8MMA_AtomIJNS4_10MMA_TraitsINS4_19SM100_MMA_F8F6F4_SSEJSI_SI_fSE_SF_NS4_17integral_constantINS4_4UMMA5MajorELSQ_0EEESR_NSO_INSP_7ScaleInELSS_0EEEST_EEEEEENS4_6LayoutISC_NS5_IJNSA_ILi0EEESX_SX_EEEEENS5_IJNS4_10UnderscoreES10_S10_EEEEENS4_13SM90_TMA_LOADENS4_14ComposedLayoutINS4_7SwizzleILi1ELi4ELi3EEENS4_18smem_ptr_flag_bitsILi8EEENSW_INS5_IJNSA_ILi8EEESG_EEENS5_IJSG_SB_EEEEEEEvNS4_8identityES13_S1D_vS1E_EENS_8epilogue10collective18CollectiveEpilogueINS1G_23Sm100TmaWarpSpecializedILi4ELi2ELi64ELb0ELb0EEEJSH_NS5_IJNSW_ISE_SB_EENSW_INSA_ILi64EEESB_EEEEESI_SJ_SI_SJ_NS1G_6fusion15FusionCallbacksIS1K_NS1P_17LinearCombinationISI_fSI_fLNS_15FloatRoundStyleE2EEESH_S1O_JEEENS4_5SM1004TMEM4LOAD26SM100_TMEM_LOAD_32dp32b64xES13_NS14_INS15_ILi2ELi4ELi3EEES18_NSW_INS5_IJS19_S1M_EEENS5_IJS1M_SB_EEEEEEENS4_39AutoVectorizingCopyWithAssumedAlignmentILi128EEENS4_14SM90_TMA_STOREES23_S25_S25_EEEvvEEEEvNT_6ParamsE)
        /*0008*/ 	.word	0x000000e0


	//----- nvinfo : EIATTR_FRAME_SIZE
	.align		4
.L_20:
        /*000c*/ 	.byte	0x04, 0x11
        /*000e*/ 	.short	(.L_22 - .L_21)
	.align		4
.L_21:
        /*0010*/ 	.word	index@($__internal_2_$__cuda_sm10x_tcgen05_guardrail_trap_unallocated_columns_being_dealloced)
        /*0014*/ 	.word	0x00000000


	//----- nvinfo : EIATTR_FRAME_SIZE
	.align		4
.L_22:
        /*0018*/ 	.byte	0x04, 0x11
        /*001a*/ 	.short	(.L_24 - .L_23)
	.align		4
.L_23:
        /*001c*/ 	.word	index@($__internal_1_$__cuda_sm10x_tcgen05_guardrail_trap_phase_invalid_during_alloc)
        /*0020*/ 	.word	0x00000000


	//----- nvinfo : EIATTR_FRAME_SIZE
	.align		4
.L_24:
        /*0024*/ 	.byte	0x04, 0x11
        /*0026*/ 	.short	(.L_26 - .L_25)
	.align		4
.L_25:
        /*0028*/ 	.word	index@($__internal_0_$__cuda_sm10x_tcgen05_guardrail_trap_col_being_dealloced_not_returned_by_alloc)
        /*002c*/ 	.word	0x00000000


	//----- nvinfo : EIATTR_FRAME_SIZE
	.align		4
.L_26:
        /*0030*/ 	.byte	0x04, 0x11
        /*0032*/ 	.short	(.L_28 - .L_27)
	.align		4
.L_27:
        /*0034*/ 	.word	index@(_ZN7cutlass13device_kernelINS_4gemm6kernel13GemmUniversalIN4cute5tupleIJiiiiEEENS1_10collective13CollectiveMmaINS1_35MainloopSm100TmaUmmaWarpSpecializedILi3ELi2ELi2ENS5_IJNS4_1CILi1EEESB_SB_EEEEENS5_IJNSA_ILi128EEENSA_ILi256EEENSA_ILi32EEEEEENS_12float_e4m3_tENS5_IJlSB_lEEESI_SJ_NS4_8TiledMMAINS4_8MMA_AtomIJNS4_10MMA_TraitsINS4_19SM100_MMA_F8F6F4_SSEJSI_SI_fSE_SF_NS4_17integral_constantINS4_4UMMA5MajorELSQ_0EEESR_NSO_INSP_7ScaleInELSS_0EEEST_EEEEEENS4_6LayoutISC_NS5_IJNSA_ILi0EEESX_SX_EEEEENS5_IJNS4_10UnderscoreES10_S10_EEEEENS4_13SM90_TMA_LOADENS4_14ComposedLayoutINS4_7SwizzleILi1ELi4ELi3EEENS4_18smem_ptr_flag_bitsILi8EEENSW_INS5_IJNSA_ILi8EEESG_EEENS5_IJSG_SB_EEEEEEEvNS4_8identityES13_S1D_vS1E_EENS_8epilogue10collective18CollectiveEpilogueINS1G_23Sm100TmaWarpSpecializedILi4ELi2ELi64ELb0ELb0EEEJSH_NS5_IJNSW_ISE_SB_EENSW_INSA_ILi64EEESB_EEEEESI_SJ_SI_SJ_NS1G_6fusion15FusionCallbacksIS1K_NS1P_17LinearCombinationISI_fSI_fLNS_15FloatRoundStyleE2EEESH_S1O_JEEENS4_5SM1004TMEM4LOAD26SM100_TMEM_LOAD_32dp32b64xES13_NS14_INS15_ILi2ELi4ELi3EEES18_NSW_INS5_IJS19_S1M_EEENS5_IJS1M_SB_EEEEEEENS4_39AutoVectorizingCopyWithAssumedAlignmentILi128EEENS4_14SM90_TMA_STOREES23_S25_S25_EEEvvEEEEvNT_6ParamsE)
        /*0038*/ 	.word	0x00000000


	//----- nvinfo : EIATTR_MIN_STACK_SIZE
	.align		4
.L_28:
        /*003c*/ 	.byte	0x04, 0x12
        /*003e*/ 	.short	(.L_30 - .L_29)
	.align		4
.L_29:
        /*0040*/ 	.word	index@(_ZN7cutlass13device_kernelINS_4gemm6kernel13GemmUniversalIN4cute5tupleIJiiiiEEENS1_10collective13CollectiveMmaINS1_35MainloopSm100TmaUmmaWarpSpecializedILi3ELi2ELi2ENS5_IJNS4_1CILi1EEESB_SB_EEEEENS5_IJNSA_ILi128EEENSA_ILi256EEENSA_ILi32EEEEEENS_12float_e4m3_tENS5_IJlSB_lEEESI_SJ_NS4_8TiledMMAINS4_8MMA_AtomIJNS4_10MMA_TraitsINS4_19SM100_MMA_F8F6F4_SSEJSI_SI_fSE_SF_NS4_17integral_constantINS4_4UMMA5MajorELSQ_0EEESR_NSO_INSP_7ScaleInELSS_0EEEST_EEEEEENS4_6LayoutISC_NS5_IJNSA_ILi0EEESX_SX_EEEEENS5_IJNS4_10UnderscoreES10_S10_EEEEENS4_13SM90_TMA_LOADENS4_14ComposedLayoutINS4_7SwizzleILi1ELi4ELi3EEENS4_18smem_ptr_flag_bitsILi8EEENSW_INS5_IJNSA_ILi8EEESG_EEENS5_IJSG_SB_EEEEEEEvNS4_8identityES13_S1D_vS1E_EENS_8epilogue10collective18CollectiveEpilogueINS1G_23Sm100TmaWarpSpecializedILi4ELi2ELi64ELb0ELb0EEEJSH_NS5_IJNSW_ISE_SB_EENSW_INSA_ILi64EEESB_EEEEESI_SJ_SI_SJ_NS1G_6fusion15FusionCallbacksIS1K_NS1P_17LinearCombinationISI_fSI_fLNS_15FloatRoundStyleE2EEESH_S1O_JEEENS4_5SM1004TMEM4LOAD26SM100_TMEM_LOAD_32dp32b64xES13_NS14_INS15_ILi2ELi4ELi3EEES18_NSW_INS5_IJS19_S1M_EEENS5_IJS1M_SB_EEEEEEENS4_39AutoVectorizingCopyWithAssumedAlignmentILi128EEENS4_14SM90_TMA_STOREES23_S25_S25_EEEvvEEEEvNT_6ParamsE)
        /*0044*/ 	.word	0x00000000
.L_30:


//--------------------- .nv.compat                --------------------------
	.section	.nv.compat,"",@"SHT_CUDA_COMPAT_INFO"
	.align	4
        /*0000*/ 	.byte	0x02, 0x09, 0x01, 0x00, 0x02, 0x02, 0x02, 0x00, 0x02, 0x05, 0x05, 0x00, 0x03, 0x07, 0x01, 0x01
        /*0010*/ 	.byte	0x02, 0x03, 0x01, 0x00, 0x02, 0x06, 0x01, 0x00, 0x04, 0x0b, 0x08, 0x00, 0x09, 0x00, 0x00, 0x00
        /*0020*/ 	.byte	0x00, 0x00, 0x00, 0x00


//--------------------- .nv.info._ZN7cutlass13device_kernelINS_4gemm6kernel13GemmUniversalIN4cute5tupleIJiiiiEEENS1_10collective13CollectiveMmaINS1_35MainloopSm100TmaUmmaWarpSpecializedILi3ELi2ELi2ENS5_IJNS4_1CILi1EEESB_SB_EEEEENS5_IJNSA_ILi128EEENSA_ILi256EEENSA_ILi32EEEEEENS_12float_e4m3_tENS5_IJlSB_lEEESI_SJ_NS4_8TiledMMAINS4_8MMA_AtomIJNS4_10MMA_TraitsINS4_19SM100_MMA_F8F6F4_SSEJSI_SI_fSE_SF_NS4_17integral_constantINS4_4UMMA5MajorELSQ_0EEESR_NSO_INSP_7ScaleInELSS_0EEEST_EEEEEENS4_6LayoutISC_NS5_IJNSA_ILi0EEESX_SX_EEEEENS5_IJNS4_10UnderscoreES10_S10_EEEEENS4_13SM90_TMA_LOADENS4_14ComposedLayoutINS4_7SwizzleILi1ELi4ELi3EEENS4_18smem_ptr_flag_bitsILi8EEENSW_INS5_IJNSA_ILi8EEESG_EEENS5_IJSG_SB_EEEEEEEvNS4_8identityES13_S1D_vS1E_EENS_8epilogue10collective18CollectiveEpilogueINS1G_23Sm100TmaWarpSpecializedILi4ELi2ELi64ELb0ELb0EEEJSH_NS5_IJNSW_ISE_SB_EENSW_INSA_ILi64EEESB_EEEEESI_SJ_SI_SJ_NS1G_6fusion15FusionCallbacksIS1K_NS1P_17LinearCombinationISI_fSI_fLNS_15FloatRoundStyleE2EEESH_S1O_JEEENS4_5SM1004TMEM4LOAD26SM100_TMEM_LOAD_32dp32b64xES13_NS14_INS15_ILi2ELi4ELi3EEES18_NSW_INS5_IJS19_S1M_EEENS5_IJS1M_SB_EEEEEEENS4_39AutoVectorizingCopyWithAssumedAlignmentILi128EEENS4_14SM90_TMA_STOREES23_S25_S25_EEEvvEEEEvNT_6ParamsE --------------------------
	.section	.nv.info._ZN7cutlass13device_kernelINS_4gemm6kernel13GemmUniversalIN4cute5tupleIJiiiiEEENS1_10collective13CollectiveMmaINS1_35MainloopSm100TmaUmmaWarpSpecializedILi3ELi2ELi2ENS5_IJNS4_1CILi1EEESB_SB_EEEEENS5_IJNSA_ILi128EEENSA_ILi256EEENSA_ILi32EEEEEENS_12float_e4m3_tENS5_IJlSB_lEEESI_SJ_NS4_8TiledMMAINS4_8MMA_AtomIJNS4_10MMA_TraitsINS4_19SM100_MMA_F8F6F4_SSEJSI_SI_fSE_SF_NS4_17integral_constantINS4_4UMMA5MajorELSQ_0EEESR_NSO_INSP_7ScaleInELSS_0EEEST_EEEEEENS4_6LayoutISC_NS5_IJNSA_ILi0EEESX_SX_EEEEENS5_IJNS4_10UnderscoreES10_S10_EEEEENS4_13SM90_TMA_LOADENS4_14ComposedLayoutINS4_7SwizzleILi1ELi4ELi3EEENS4_18smem_ptr_flag_bitsILi8EEENSW_INS5_IJNSA_ILi8EEESG_EEENS5_IJSG_SB_EEEEEEEvNS4_8identityES13_S1D_vS1E_EENS_8epilogue10collective18CollectiveEpilogueINS1G_23Sm100TmaWarpSpecializedILi4ELi2ELi64ELb0ELb0EEEJSH_NS5_IJNSW_ISE_SB_EENSW_INSA_ILi64EEESB_EEEEESI_SJ_SI_SJ_NS1G_6fusion15FusionCallbacksIS1K_NS1P_17LinearCombinationISI_fSI_fLNS_15FloatRoundStyleE2EEESH_S1O_JEEENS4_5SM1004TMEM4LOAD26SM100_TMEM_LOAD_32dp32b64xES13_NS14_INS15_ILi2ELi4ELi3EEES18_NSW_INS5_IJS19_S1M_EEENS5_IJS1M_SB_EEEEEEENS4_39AutoVectorizingCopyWithAssumedAlignmentILi128EEENS4_14SM90_TMA_STOREES23_S25_S25_EEEvvEEEEvNT_6ParamsE,"",@"SHT_CUDA_INFO"
	.sectionflags	@""
	.align	4


	//----- nvinfo : EIATTR_CUDA_API_VERSION
	.align		4
        /*0000*/ 	.byte	0x04, 0x37
        /*0002*/ 	.short	(.L_32 - .L_31)
.L_31:
        /*0004*/ 	.word	0x00000082


	//----- nvinfo : EIATTR_KPARAM_INFO
	.align		4
.L_32:
        /*0008*/ 	.byte	0x04, 0x17
        /*000a*/ 	.short	(.L_34 - .L_33)
.L_33:
        /*000c*/ 	.word	0x00000000
        /*0010*/ 	.short	0x0000
        /*0012*/ 	.short	0x0000
        /*0014*/ 	.byte	0x00, 0xf0, 0x01, 0x20


	//----- nvinfo : EIATTR_AT_ENTRY_FRAGMENTS
	.align		4
.L_34:
        /*0018*/ 	.byte	0x04, 0x4f
        /*001a*/ 	.short	(.L_36 - .L_35)


	//   ....[0]....
.L_35:
        /*001c*/ 	.word	0x00000006


	//----- nvinfo : EIATTR_RESERVED_SMEM_USED
	.align		4
.L_36:
        /*0020*/ 	.byte	0x01, 0x41
	.zero		2


	//----- nvinfo : EIATTR_SPARSE_MMA_MASK
	.align		4
        /*0024*/ 	.byte	0x03, 0x50
        /*0026*/ 	.short	0x0000


	//----- nvinfo : EIATTR_TCGEN05_1CTA_USED
	.align		4
        /*0028*/ 	.byte	0x01, 0x51
	.zero		2


	//----- nvinfo : EIATTR_MAXREG_COUNT
	.align		4
        /*002c*/ 	.byte	0x03, 0x1b
        /*002e*/ 	.short	0x00ff


	//----- nvinfo : EIATTR_NUM_BARRIERS
	.align		4
        /*0030*/ 	.byte	0x02, 0x4c
        /*0032*/ 	.byte	0x07
	.zero		1


	//----- nvinfo : EIATTR_EXTERNS
	.align		4
        /*0034*/ 	.byte	0x04, 0x0f
        /*0036*/ 	.short	(.L_38 - .L_37)


	//   ....[0]....
	.align		4
.L_37:
        /*0038*/ 	.word	index@(__assertfail)


	//----- nvinfo : EIATTR_MERCURY_ISA_VERSION
	.align		4
.L_38:
        /*003c*/ 	.byte	0x03, 0x5f
        /*003e*/ 	.short	0x0101


	//----- nvinfo : EIATTR_INT_WARP_WIDE_INSTR_OFFSETS
	.align		4
        /*0040*/ 	.byte	0x04, 0x31
        /*0042*/ 	.short	(.L_40 - .L_39)


	//   ....[0]....
.L_39:
        /*0044*/ 	.word	0x00001d80


	//   ....[1]....
        /*0048*/ 	.word	0x000034d0


	//   ....[2]....
        /*004c*/ 	.word	0x000034f0


	//   ....[3]....
        /*0050*/ 	.word	0x00003520


	//   ....[4]....
        /*0054*/ 	.word	0x00003e60


	//   ....[5]....
        /*0058*/ 	.word	0x00003ed0


	//   ....[6]....
        /*005c*/ 	.word	0x00003fb0


	//   ....[7]....
        /*0060*/ 	.word	0x00004030


	//   ....[8]....
        /*0064*/ 	.word	0x00004140


	//   ....[9]....
        /*0068*/ 	.word	0x000041d0


	//   ....[10]....
        /*006c*/ 	.word	0x000043b0


	//   ....[11]....
        /*0070*/ 	.word	0x00004510


	//----- nvinfo : EIATTR_COOP_GROUP_MASK_REGIDS
	.align		4
.L_40:
        /*0074*/ 	.byte	0x04, 0x29
        /*0076*/ 	.short	(.L_42 - .L_41)


	//   ....[0]....
.L_41:
        /*0078*/ 	.word	0xffffffff


	//   ....[1]....
        /*007c*/ 	.word	0xffffffff


	//   ....[2]....
        /*0080*/ 	.word	0xffffffff


	//   ....[3]....
        /*0084*/ 	.word	0xffffffff


	//   ....[4]....
        /*0088*/ 	.word	0xffffffff


	//   ....[5]....
        /*008c*/ 	.word	0xffffffff


	//   ....[6]....
        /*0090*/ 	.word	0xffffffff


	//   ....[7]....
        /*0094*/ 	.word	0xffffffff


	//   ....[8]....
        /*0098*/ 	.word	0xffffffff


	//   ....[9]....
        /*009c*/ 	.word	0xffffffff


	//   ....[10]....
        /*00a0*/ 	.word	0xffffffff


	//   ....[11]....
        /*00a4*/ 	.word	0xffffffff


	//   ....[12]....
        /*00a8*/ 	.word	0xffffffff


	//----- nvinfo : EIATTR_COOP_GROUP_INSTR_OFFSETS
	.align		4
.L_42:
        /*00ac*/ 	.byte	0x04, 0x28
        /*00ae*/ 	.short	(.L_44 - .L_43)


	//   ....[0]....
.L_43:
        /*00b0*/ 	.word	0x00000090


	//   ....[1]....
        /*00b4*/ 	.word	0x000004d0


	//   ....[2]....
        /*00b8*/ 	.word	0x00000620


	//   ....[3]....
        /*00bc*/ 	.word	0x000007c0


	//   ....[4]....
        /*00c0*/ 	.word	0x000008c0


	//   ....[5]....
        /*00c4*/ 	.word	0x00000a30


	//   ....[6]....
        /*00c8*/ 	.word	0x00000b90


	//   ....[7]....
        /*00cc*/ 	.word	0x00001c60


	//   ....[8]....
        /*00d0*/ 	.word	0x000029b0


	//   ....[9]....
        /*00d4*/ 	.word	0x00002bc0


	//   ....[10]....
        /*00d8*/ 	.word	0x00002bf0


	//   ....[11]....
        /*00dc*/ 	.word	0x000033b0


	//   ....[12]....
        /*00e0*/ 	.word	0x000035e0


	//----- nvinfo : EIATTR_VRC_CTA_INIT_COUNT
	.align		4
.L_44:
        /*00e4*/ 	.byte	0x02, 0x4a
        /*00e6*/ 	.byte	0x80
	.zero		1


	//----- nvinfo : EIATTR_SYSCALL_OFFSETS
	.align		4
        /*00e8*/ 	.byte	0x04, 0x46
        /*00ea*/ 	.short	(.L_46 - .L_45)


	//   ....[0]....
.L_45:
        /*00ec*/ 	.word	0x00004f80


	//   ....[1]....
        /*00f0*/ 	.word	0x000050c0


	//   ....[2]....
        /*00f4*/ 	.word	0x00005920


	//   ....[3]....
        /*00f8*/ 	.word	0x00006f40


	//   ....[4]....
        /*00fc*/ 	.word	0x000084f0


	//   ....[5]....
        /*0100*/ 	.word	0x00009ac0


	//----- nvinfo : EIATTR_MBARRIER_INSTR_OFFSETS
	.align		4
.L_46:
        /*0104*/ 	.byte	0x04, 0x39
        /*0106*/ 	.short	(.L_48 - .L_47)


	//   ....[0]....
.L_47:
        /*0108*/ 	.word	0x000005b0
        /*010c*/ 	.word	0x000000ff
        /*0110*/ 	.word	0x00000000
        /*0114*/ 	.short	0x0100
        /*0116*/ 	.byte	0x05
	.zero		1


	//   ....[1]....
        /*0118*/ 	.word	0x000005c0
        /*011c*/ 	.word	0x000000ff
        /*0120*/ 	.word	0x00000018
        /*0124*/ 	.short	0x0100
        /*0126*/ 	.byte	0x05
	.zero		1


	//   ....[2]....
        /*0128*/ 	.word	0x000005d0
        /*012c*/ 	.word	0x000000ff
        /*0130*/ 	.word	0x00000008
        /*0134*/ 	.short	0x0100
        /*0136*/ 	.byte	0x05
	.zero		1


	//   ....[3]....
        /*0138*/ 	.word	0x000005e0
        /*013c*/ 	.word	0x000000ff
        /*0140*/ 	.word	0x00000020
        /*0144*/ 	.short	0x0100
        /*0146*/ 	.byte	0x05
	.zero		1


	//   ....[4]....
        /*0148*/ 	.word	0x000005f0
        /*014c*/ 	.word	0x000000ff
        /*0150*/ 	.word	0x00000010
        /*0154*/ 	.short	0x0100
        /*0156*/ 	.byte	0x05
	.zero		1


	//   ....[5]....
        /*0158*/ 	.word	0x00000600
        /*015c*/ 	.word	0x000000ff
        /*0160*/ 	.word	0x00000028
        /*0164*/ 	.short	0x0100
        /*0166*/ 	.byte	0x05
	.zero		1


	//   ....[6]....
        /*0168*/ 	.word	0x00000730
        /*016c*/ 	.word	0x000000ff
        /*0170*/ 	.word	0x00000030
        /*0174*/ 	.short	0x0100
        /*0176*/ 	.byte	0x07
	.zero		1


	//   ....[7]....
        /*0178*/ 	.word	0x00000740
        /*017c*/ 	.word	0x000000ff
        /*0180*/ 	.word	0x00000050
        /*0184*/ 	.short	0x0100
        /*0186*/ 	.byte	0x07
	.zero		1


	//   ....[8]....
        /*0188*/ 	.word	0x00000750
        /*018c*/ 	.word	0x000000ff
        /*0190*/ 	.word	0x00000038
        /*0194*/ 	.short	0x0100
        /*0196*/ 	.byte	0x07
	.zero		1


	//   ....[9]....
        /*0198*/ 	.word	0x00000760
        /*019c*/ 	.word	0x000000ff
        /*01a0*/ 	.word	0x00000058
        /*01a4*/ 	.short	0x0100
        /*01a6*/ 	.byte	0x07
	.zero		1


	//   ....[10]....
        /*01a8*/ 	.word	0x00000770
        /*01ac*/ 	.word	0x000000ff
        /*01b0*/ 	.word	0x00000040
        /*01b4*/ 	.short	0x0100
        /*01b6*/ 	.byte	0x07
	.zero		1


	//   ....[11]....
        /*01b8*/ 	.word	0x00000780
        /*01bc*/ 	.word	0x000000ff
        /*01c0*/ 	.word	0x00000060
        /*01c4*/ 	.short	0x0100
        /*01c6*/ 	.byte	0x07
	.zero		1


	//   ....[12]....
        /*01c8*/ 	.word	0x00000790
        /*01cc*/ 	.word	0x000000ff
        /*01d0*/ 	.word	0x00000048
        /*01d4*/ 	.short	0x0100
        /*01d6*/ 	.byte	0x07
	.zero		1


	//   ....[13]....
        /*01d8*/ 	.word	0x000007a0
        /*01dc*/ 	.word	0x000000ff
        /*01e0*/ 	.word	0x00000068
        /*01e4*/ 	.short	0x0100
        /*01e6*/ 	.byte	0x07
	.zero		1


	//   ....[14]....
        /*01e8*/ 	.word	0x00000890
        /*01ec*/ 	.word	0x000000ff
        /*01f0*/ 	.word	0x00000070
        /*01f4*/ 	.short	0x0100
        /*01f6*/ 	.byte	0x05
	.zero		1


	//   ....[15]....
        /*01f8*/ 	.word	0x000008a0
        /*01fc*/ 	.word	0x000000ff
        /*0200*/ 	.word	0x00000078
        /*0204*/ 	.short	0x0100
        /*0206*/ 	.byte	0x05
	.zero		1


	//   ....[16]....
        /*0208*/ 	.word	0x000009e0
        /*020c*/ 	.word	0x000000ff
        /*0210*/ 	.word	0x00000080
        /*0214*/ 	.short	0x0100
        /*0216*/ 	.byte	0x05
	.zero		1


	//   ....[17]....
        /*0218*/ 	.word	0x000009f0
        /*021c*/ 	.word	0x000000ff
        /*0220*/ 	.word	0x00000090
        /*0224*/ 	.short	0x0100
        /*0226*/ 	.byte	0x05
	.zero		1


	//   ....[18]....
        /*0228*/ 	.word	0x00000a00
        /*022c*/ 	.word	0x000000ff
        /*0230*/ 	.word	0x00000088
        /*0234*/ 	.short	0x0100
        /*0236*/ 	.byte	0x05
	.zero		1


	//   ....[19]....
        /*0238*/ 	.word	0x00000a10
        /*023c*/ 	.word	0x000000ff
        /*0240*/ 	.word	0x00000098
        /*0244*/ 	.short	0x0100
        /*0246*/ 	.byte	0x05
	.zero		1


	//   ....[20]....
        /*0248*/ 	.word	0x00000b40
        /*024c*/ 	.word	0x000000ff
        /*0250*/ 	.word	0x000000a0
        /*0254*/ 	.short	0x0100
        /*0256*/ 	.byte	0x07
	.zero		1


	//   ....[21]....
        /*0258*/ 	.word	0x00000b50
        /*025c*/ 	.word	0x000000ff
        /*0260*/ 	.word	0x000000b0
        /*0264*/ 	.short	0x0100
        /*0266*/ 	.byte	0x07
	.zero		1


	//   ....[22]....
        /*0268*/ 	.word	0x00000b60
        /*026c*/ 	.word	0x000000ff
        /*0270*/ 	.word	0x000000a8
        /*0274*/ 	.short	0x0100
        /*0276*/ 	.byte	0x07
	.zero		1


	//   ....[23]....
        /*0278*/ 	.word	0x00000b70
        /*027c*/ 	.word	0x000000ff
        /*0280*/ 	.word	0x000000b8
        /*0284*/ 	.short	0x0100
        /*0286*/ 	.byte	0x07
	.zero		1


	//   ....[24]....
        /*0288*/ 	.word	0x00000c60
        /*028c*/ 	.word	0x000000ff
        /*0290*/ 	.word	0x000000c0
        /*0294*/ 	.short	0x0100
        /*0296*/ 	.byte	0x05
	.zero		1


	//   ....[25]....
        /*0298*/ 	.word	0x00000c70
        /*029c*/ 	.word	0x000000ff
        /*02a0*/ 	.word	0x000000d0
        /*02a4*/ 	.short	0x0100
        /*02a6*/ 	.byte	0x05
	.zero		1


	//   ....[26]....
        /*02a8*/ 	.word	0x00000c80
        /*02ac*/ 	.word	0x000000ff
        /*02b0*/ 	.word	0x000000c8
        /*02b4*/ 	.short	0x0100
        /*02b6*/ 	.byte	0x05
	.zero		1


	//   ....[27]....
        /*02b8*/ 	.word	0x00000c90
        /*02bc*/ 	.word	0x000000ff
        /*02c0*/ 	.word	0x000000d8
        /*02c4*/ 	.short	0x0100
        /*02c6*/ 	.byte	0x05
	.zero		1


	//   ....[28]....
        /*02c8*/ 	.word	0x00001560
        /*02cc*/ 	.word	0x00000003
        /*02d0*/ 	.word	0x000000d0
        /*02d4*/ 	.short	0x010a
        /*02d6*/ 	.byte	0xff
	.zero		1


	//   ....[29]....
        /*02d8*/ 	.word	0x00001590
        /*02dc*/ 	.word	0x00000003
        /*02e0*/ 	.word	0x000000c0
        /*02e4*/ 	.short	0x0101
        /*02e6*/ 	.byte	0xff
	.zero		1


	//   ....[30]....
        /*02e8*/ 	.word	0x00001660
        /*02ec*/ 	.word	0x000000ff
        /*02f0*/ 	.word	0x00000018
        /*02f4*/ 	.short	0x010a
        /*02f6*/ 	.byte	0x08
	.zero		1


	//   ....[31]....
        /*02f8*/ 	.word	0x00001700
        /*02fc*/ 	.word	0x000000ff
        /*0300*/ 	.word	0x00000018
        /*0304*/ 	.short	0x010a
        /*0306*/ 	.byte	0x21
	.zero		1


	//   ....[32]....
        /*0308*/ 	.word	0x00001850
        /*030c*/ 	.word	0x000000ff
        /*0310*/ 	.word	0x00000018
        /*0314*/ 	.short	0x010a
        /*0316*/ 	.byte	0x08
	.zero		1


	//   ....[33]....
        /*0318*/ 	.word	0x00001960
        /*031c*/ 	.word	0x000000ff
        /*0320*/ 	.word	0x00000078
        /*0324*/ 	.short	0x0101
        /*0326*/ 	.byte	0x04
	.zero		1


	//   ....[34]....
        /*0328*/ 	.word	0x00001980
        /*032c*/ 	.word	0x000000ff
        /*0330*/ 	.word	0x00000018
        /*0334*/ 	.short	0x010a
        /*0336*/ 	.byte	0x08
	.zero		1


	//   ....[35]....
        /*0338*/ 	.word	0x00001a00
        /*033c*/ 	.word	0x000000ff
        /*0340*/ 	.word	0x00000018
        /*0344*/ 	.short	0x010a
        /*0346*/ 	.byte	0x11
	.zero		1


	//   ....[36]....
        /*0348*/ 	.word	0x00001b50
        /*034c*/ 	.word	0x000000ff
        /*0350*/ 	.word	0x00000018
        /*0354*/ 	.short	0x010a
        /*0356*/ 	.byte	0x08
	.zero		1


	//   ....[37]....
        /*0358*/ 	.word	0x00001c90
        /*035c*/ 	.word	0x00000002
        /*0360*/ 	.word	0x00000080
        /*0364*/ 	.short	0x010a
        /*0366*/ 	.byte	0xff
	.zero		1


	//   ....[38]....
        /*0368*/ 	.word	0x00001d50
        /*036c*/ 	.word	0x00000002
        /*0370*/ 	.word	0x00000000
        /*0374*/ 	.short	0x0101
        /*0376*/ 	.byte	0xff
	.zero		1


	//   ....[39]....
        /*0378*/ 	.word	0x000022b0
        /*037c*/ 	.word	0x000000ff
        /*0380*/ 	.word	0x00000000
        /*0384*/ 	.short	0x010a
        /*0386*/ 	.byte	0x05
	.zero		1


	//   ....[40]....
        /*0388*/ 	.word	0x00002340
        /*038c*/ 	.word	0x000000ff
        /*0390*/ 	.word	0x00000000
        /*0394*/ 	.short	0x010a
        /*0396*/ 	.byte	0x05
	.zero		1


	//   ....[41]....
        /*0398*/ 	.word	0x000023e0
        /*039c*/ 	.word	0x00000000
        /*03a0*/ 	.word	0x00000000
        /*03a4*/ 	.short	0x010a
        /*03a6*/ 	.byte	0xff
	.zero		1


	//   ....[42]....
        /*03a8*/ 	.word	0x00002500
        /*03ac*/ 	.word	0x00000000
        /*03b0*/ 	.word	0x000000c0
        /*03b4*/ 	.short	0x010a
        /*03b6*/ 	.byte	0xff
	.zero		1


	//   ....[43]....
        /*03b8*/ 	.word	0x00002560
        /*03bc*/ 	.word	0x00000004
        /*03c0*/ 	.word	0x00000000
        /*03c4*/ 	.short	0x0101
        /*03c6*/ 	.byte	0xff
	.zero		1


	//   ....[44]....
        /*03c8*/ 	.word	0x00002580
        /*03cc*/ 	.word	0x000000ff
        /*03d0*/ 	.word	0x00000090
        /*03d4*/ 	.short	0x010a
        /*03d6*/ 	.byte	0x05
	.zero		1


	//   ....[45]....
        /*03d8*/ 	.word	0x000026a0
        /*03dc*/ 	.word	0x00000000
        /*03e0*/ 	.word	0x00000080
        /*03e4*/ 	.short	0x010a
        /*03e6*/ 	.byte	0xff
	.zero		1


	//   ....[46]....
        /*03e8*/ 	.word	0x000027b0
        /*03ec*/ 	.word	0x00000000
        /*03f0*/ 	.word	0x00000000
        /*03f4*/ 	.short	0x0101
        /*03f6*/ 	.byte	0xff
	.zero		1


	//   ....[47]....
        /*03f8*/ 	.word	0x00002840
        /*03fc*/ 	.word	0x000000ff
        /*0400*/ 	.word	0x00000090
        /*0404*/ 	.short	0x0106
        /*0406*/ 	.byte	0x05
	.zero		1


	//   ....[48]....
        /*0408*/ 	.word	0x00002860
        /*040c*/ 	.word	0x000000ff
        /*0410*/ 	.word	0x00000090
        /*0414*/ 	.short	0x010a
        /*0416*/ 	.byte	0x05
	.zero		1


	//   ....[49]....
        /*0418*/ 	.word	0x000028f0
        /*041c*/ 	.word	0x000000ff
        /*0420*/ 	.word	0x00000090
        /*0424*/ 	.short	0x0106
        /*0426*/ 	.byte	0x04
	.zero		1


	//   ....[50]....
        /*0428*/ 	.word	0x00002930
        /*042c*/ 	.word	0x00000000
        /*0430*/ 	.word	0x00000090
        /*0434*/ 	.short	0x010a
        /*0436*/ 	.byte	0xff
	.zero		1


	//   ....[51]....
        /*0438*/ 	.word	0x00002e10
        /*043c*/ 	.word	0x00000000
        /*0440*/ 	.word	0x00000080
        /*0444*/ 	.short	0x010a
        /*0446*/ 	.byte	0xff
	.zero		1


	//   ....[52]....
        /*0448*/ 	.word	0x00002f10
        /*044c*/ 	.word	0x00000003
        /*0450*/ 	.word	0x00000000
        /*0454*/ 	.short	0x0101
        /*0456*/ 	.byte	0xff
	.zero		1


	//   ....[53]....
        /*0458*/ 	.word	0x00002f20
        /*045c*/ 	.word	0x000000ff
        /*0460*/ 	.word	0x00000000
        /*0464*/ 	.short	0x010a
        /*0466*/ 	.byte	0x04
	.zero		1


	//   ....[54]....
        /*0468*/ 	.word	0x00002f40
        /*046c*/ 	.word	0x000000ff
        /*0470*/ 	.word	0x000000b0
        /*0474*/ 	.short	0x010a
        /*0476*/ 	.byte	0x09
	.zero		1


	//   ....[55]....
        /*0478*/ 	.word	0x00003020
        /*047c*/ 	.word	0x000000ff
        /*0480*/ 	.word	0x00000000
        /*0484*/ 	.short	0x010a
        /*0486*/ 	.byte	0x07
	.zero		1


	//   ....[56]....
        /*0488*/ 	.word	0x00003150
        /*048c*/ 	.word	0x000000ff
        /*0490*/ 	.word	0x00000000
        /*0494*/ 	.short	0x010a
        /*0496*/ 	.byte	0x04
	.zero		1


	//   ....[57]....
        /*0498*/ 	.word	0x00003300
        /*049c*/ 	.word	0x000000ff
        /*04a0*/ 	.word	0x00000000
        /*04a4*/ 	.short	0x010a
        /*04a6*/ 	.byte	0x05
	.zero		1


	//   ....[58]....
        /*04a8*/ 	.word	0x00003390
        /*04ac*/ 	.word	0x000000ff
        /*04b0*/ 	.word	0x00000000
        /*04b4*/ 	.short	0x010a
        /*04b6*/ 	.byte	0x07
	.zero		1


	//   ....[59]....
        /*04b8*/ 	.word	0x00003810
        /*04bc*/ 	.word	0x00000000
        /*04c0*/ 	.word	0x00000080
        /*04c4*/ 	.short	0x010a
        /*04c6*/ 	.byte	0xff
	.zero		1


	//   ....[60]....
        /*04c8*/ 	.word	0x000038d0
        /*04cc*/ 	.word	0x00000000
        /*04d0*/ 	.word	0x00000000
        /*04d4*/ 	.short	0x0101
        /*04d6*/ 	.byte	0xff
	.zero		1


	//   ....[61]....
        /*04d8*/ 	.word	0x00003bf0
        /*04dc*/ 	.word	0x000000ff
        /*04e0*/ 	.word	0x00000078
        /*04e4*/ 	.short	0x010a
        /*04e6*/ 	.byte	0x07
	.zero		1


	//   ....[62]....
        /*04e8*/ 	.word	0x00003de0
        /*04ec*/ 	.word	0x000000ff
        /*04f0*/ 	.word	0x00000050
        /*04f4*/ 	.short	0x010a
        /*04f6*/ 	.byte	0x07
	.zero		1


	//   ....[63]....
        /*04f8*/ 	.word	0x00003f50
        /*04fc*/ 	.word	0x000000ff
        /*0500*/ 	.word	0x00000030
        /*0504*/ 	.short	0x010b
        /*0506*/ 	.byte	0x07
	.zero		1


	//   ....[64]....
        /*0508*/ 	.word	0x00003f60
        /*050c*/ 	.word	0x000000ff
        /*0510*/ 	.word	0x00000000
        /*0514*/ 	.short	0x0101
        /*0516*/ 	.byte	0x08
	.zero		1


	//   ....[65]....
        /*0518*/ 	.word	0x00003f80
        /*051c*/ 	.word	0x000000ff
        /*0520*/ 	.word	0x00000058
        /*0524*/ 	.short	0x010a
        /*0526*/ 	.byte	0x07
	.zero		1


	//   ....[66]....
        /*0528*/ 	.word	0x000040e0
        /*052c*/ 	.word	0x000000ff
        /*0530*/ 	.word	0x00000038
        /*0534*/ 	.short	0x010b
        /*0536*/ 	.byte	0x07
	.zero		1


	//   ....[67]....
        /*0538*/ 	.word	0x000040f0
        /*053c*/ 	.word	0x000000ff
        /*0540*/ 	.word	0x00000000
        /*0544*/ 	.short	0x0101
        /*0546*/ 	.byte	0x08
	.zero		1


	//   ....[68]....
        /*0548*/ 	.word	0x00004100
        /*054c*/ 	.word	0x000000ff
        /*0550*/ 	.word	0x00000060
        /*0554*/ 	.short	0x010a
        /*0556*/ 	.byte	0x07
	.zero		1


	//   ....[69]....
        /*0558*/ 	.word	0x000042a0
        /*055c*/ 	.word	0x000000ff
        /*0560*/ 	.word	0x00000040
        /*0564*/ 	.short	0x010b
        /*0566*/ 	.byte	0x07
	.zero		1


	//   ....[70]....
        /*0568*/ 	.word	0x00004310
        /*056c*/ 	.word	0x000000ff
        /*0570*/ 	.word	0x00000000
        /*0574*/ 	.short	0x0101
        /*0576*/ 	.byte	0x08
	.zero		1


	//   ....[71]....
        /*0578*/ 	.word	0x00004340
        /*057c*/ 	.word	0x000000ff
        /*0580*/ 	.word	0x00000068
        /*0584*/ 	.short	0x010a
        /*0586*/ 	.byte	0x07
	.zero		1


	//   ....[72]....
        /*0588*/ 	.word	0x00004550
        /*058c*/ 	.word	0x000000ff
        /*0590*/ 	.word	0x00000048
        /*0594*/ 	.short	0x010b
        /*0596*/ 	.byte	0x07
	.zero		1


	//   ....[73]....
        /*0598*/ 	.word	0x00004570
        /*059c*/ 	.word	0x000000ff
        /*05a0*/ 	.word	0x00000000
        /*05a4*/ 	.short	0x0101
        /*05a6*/ 	.byte	0x0d
	.zero		1


	//   ....[74]....
        /*05a8*/ 	.word	0x000045a0
        /*05ac*/ 	.word	0x000000ff
        /*05b0*/ 	.word	0x00000050
        /*05b4*/ 	.short	0x010a
        /*05b6*/ 	.byte	0x07
	.zero		1


	//   ....[75]....
        /*05b8*/ 	.word	0x000045c0
        /*05bc*/ 	.word	0x000000ff
        /*05c0*/ 	.word	0x00000058
        /*05c4*/ 	.short	0x010a
        /*05c6*/ 	.byte	0x07
	.zero		1


	//   ....[76]....
        /*05c8*/ 	.word	0x000045e0
        /*05cc*/ 	.word	0x000000ff
        /*05d0*/ 	.word	0x00000060
        /*05d4*/ 	.short	0x010a
        /*05d6*/ 	.byte	0x07
	.zero		1


	//   ....[77]....
        /*05d8*/ 	.word	0x00004620
        /*05dc*/ 	.word	0x00000000
        /*05e0*/ 	.word	0x00000068
        /*05e4*/ 	.short	0x010a
        /*05e6*/ 	.byte	0xff
	.zero		1


	//   ....[78]....
        /*05e8*/ 	.word	0x00004950
        /*05ec*/ 	.word	0x00000000
        /*05f0*/ 	.word	0x00000080
        /*05f4*/ 	.short	0x010a
        /*05f6*/ 	.byte	0xff
	.zero		1


	//   ....[79]....
        /*05f8*/ 	.word	0x00004a60
        /*05fc*/ 	.word	0x00000000
        /*0600*/ 	.word	0x00000000
        /*0604*/ 	.short	0x0101
        /*0606*/ 	.byte	0xff
	.zero		1


	//   ....[80]....
        /*0608*/ 	.word	0x000054c0
        /*060c*/ 	.word	0x00000003
        /*0610*/ 	.word	0x00000030
        /*0614*/ 	.short	0x010a
        /*0616*/ 	.byte	0xff
	.zero		1


	//   ....[81]....
        /*0618*/ 	.word	0x00005500
        /*061c*/ 	.word	0x000000c1
        /*0620*/ 	.word	0x000000a0
        /*0624*/ 	.short	0x010a
        /*0626*/ 	.byte	0xff
	.zero		1


	//   ....[82]....
        /*0628*/ 	.word	0x00005630
        /*062c*/ 	.word	0x00000003
        /*0630*/ 	.word	0x00000030
        /*0634*/ 	.short	0x010a
        /*0636*/ 	.byte	0xff
	.zero		1


	//   ....[83]....
        /*0638*/ 	.word	0x00005790
        /*063c*/ 	.word	0x00000000
        /*0640*/ 	.word	0x00000000
        /*0644*/ 	.short	0x0101
        /*0646*/ 	.byte	0xff
	.zero		1


	//   ....[84]....
        /*0648*/ 	.word	0x000057f0
        /*064c*/ 	.word	0x000000c1
        /*0650*/ 	.word	0x000000a0
        /*0654*/ 	.short	0x010a
        /*0656*/ 	.byte	0xff
	.zero		1


	//   ....[85]....
        /*0658*/ 	.word	0x00006ba0
        /*065c*/ 	.word	0x000000cc
        /*0660*/ 	.word	0x00000030
        /*0664*/ 	.short	0x010a
        /*0666*/ 	.byte	0xff
	.zero		1


	//   ....[86]....
        /*0668*/ 	.word	0x00006c70
        /*066c*/ 	.word	0x000000cc
        /*0670*/ 	.word	0x00000030
        /*0674*/ 	.short	0x010a
        /*0676*/ 	.byte	0xff
	.zero		1


	//   ....[87]....
        /*0678*/ 	.word	0x00006db0
        /*067c*/ 	.word	0x00000003
        /*0680*/ 	.word	0x00000000
        /*0684*/ 	.short	0x0101
        /*0686*/ 	.byte	0xff
	.zero		1


	//   ....[88]....
        /*0688*/ 	.word	0x00008150
        /*068c*/ 	.word	0x00000000
        /*0690*/ 	.word	0x00000030
        /*0694*/ 	.short	0x010a
        /*0696*/ 	.byte	0xff
	.zero		1


	//   ....[89]....
        /*0698*/ 	.word	0x00008220
        /*069c*/ 	.word	0x00000000
        /*06a0*/ 	.word	0x00000030
        /*06a4*/ 	.short	0x010a
        /*06a6*/ 	.byte	0xff
	.zero		1


	//   ....[90]....
        /*06a8*/ 	.word	0x00008380
        /*06ac*/ 	.word	0x00000000
        /*06b0*/ 	.word	0x00000000
        /*06b4*/ 	.short	0x0101
        /*06b6*/ 	.byte	0xff
	.zero		1


	//   ....[91]....
        /*06b8*/ 	.word	0x00009730
        /*06bc*/ 	.word	0x00000000
        /*06c0*/ 	.word	0x00000030
        /*06c4*/ 	.short	0x010a
        /*06c6*/ 	.byte	0xff
	.zero		1


	//   ....[92]....
        /*06c8*/ 	.word	0x00009800
        /*06cc*/ 	.word	0x00000000
        /*06d0*/ 	.word	0x00000030
        /*06d4*/ 	.short	0x010a
        /*06d6*/ 	.byte	0xff
	.zero		1


	//   ....[93]....
        /*06d8*/ 	.word	0x00009960
        /*06dc*/ 	.word	0x00000000
        /*06e0*/ 	.word	0x00000000
        /*06e4*/ 	.short	0x0101
        /*06e6*/ 	.byte	0xff
	.zero		1


	//   ....[94]....
        /*06e8*/ 	.word	0x00009e50
        /*06ec*/ 	.word	0x000000ff
        /*06f0*/ 	.word	0x00000000
        /*06f4*/ 	.short	0x0101
        /*06f6*/ 	.byte	0x05
	.zero		1


	//   ....[95]....
        /*06f8*/ 	.word	0x0000add0
        /*06fc*/ 	.word	0x00000003
        /*0700*/ 	.word	0x000000d0
        /*0704*/ 	.short	0x010a
        /*0706*/ 	.byte	0xff
	.zero		1


	//   ....[96]....
        /*0708*/ 	.word	0x0000ae30
        /*070c*/ 	.word	0x00000002
        /*0710*/ 	.word	0x00000018
        /*0714*/ 	.short	0x010a
        /*0716*/ 	.byte	0xff
	.zero		1


	//   ....[97]....
        /*0718*/ 	.word	0x0000ae90
        /*071c*/ 	.word	0x00000002
        /*0720*/ 	.word	0x00000018
        /*0724*/ 	.short	0x010a
        /*0726*/ 	.byte	0xff
	.zero		1


	//   ....[98]....
        /*0728*/ 	.word	0x0000aee0
        /*072c*/ 	.word	0x00000002
        /*0730*/ 	.word	0x00000080
        /*0734*/ 	.short	0x010a
        /*0736*/ 	.byte	0xff
	.zero		1


	//   ....[99]....
        /*0738*/ 	.word	0x0000af40
        /*073c*/ 	.word	0x00000000
        /*0740*/ 	.word	0x00000000
        /*0744*/ 	.short	0x010a
        /*0746*/ 	.byte	0xff
	.zero		1


	//   ....[100]....
        /*0748*/ 	.word	0x0000afa0
        /*074c*/ 	.word	0x00000000
        /*0750*/ 	.word	0x00000000
        /*0754*/ 	.short	0x010a
        /*0756*/ 	.byte	0xff
	.zero		1


	//   ....[101]....
        /*0758*/ 	.word	0x0000aff0
        /*075c*/ 	.word	0x00000000
        /*0760*/ 	.word	0x000000c0
        /*0764*/ 	.short	0x010a
        /*0766*/ 	.byte	0xff
	.zero		1


	//   ....[102]....
        /*0768*/ 	.word	0x0000b050
        /*076c*/ 	.word	0x00000000
        /*0770*/ 	.word	0x00000090
        /*0774*/ 	.short	0x010a
        /*0776*/ 	.byte	0xff
	.zero		1


	//   ....[103]....
        /*0778*/ 	.word	0x0000b0a0
        /*077c*/ 	.word	0x00000000
        /*0780*/ 	.word	0x00000080
        /*0784*/ 	.short	0x010a
        /*0786*/ 	.byte	0xff
	.zero		1


	//   ....[104]....
        /*0788*/ 	.word	0x0000b100
        /*078c*/ 	.word	0x00000000
        /*0790*/ 	.word	0x00000090
        /*0794*/ 	.short	0x010a
        /*0796*/ 	.byte	0xff
	.zero		1


	//   ....[105]....
        /*0798*/ 	.word	0x0000b150
        /*079c*/ 	.word	0x00000000
        /*07a0*/ 	.word	0x00000080
        /*07a4*/ 	.short	0x010a
        /*07a6*/ 	.byte	0xff
	.zero		1


	//   ....[106]....
        /*07a8*/ 	.word	0x0000b1b0
        /*07ac*/ 	.word	0x00000003
        /*07b0*/ 	.word	0x000000b0
        /*07b4*/ 	.short	0x010a
        /*07b6*/ 	.byte	0xff
	.zero		1


	//   ....[107]....
        /*07b8*/ 	.word	0x0000b210
        /*07bc*/ 	.word	0x00000000
        /*07c0*/ 	.word	0x00000000
        /*07c4*/ 	.short	0x010a
        /*07c6*/ 	.byte	0xff
	.zero		1


	//   ....[108]....
        /*07c8*/ 	.word	0x0000b270
        /*07cc*/ 	.word	0x00000000
        /*07d0*/ 	.word	0x00000000
        /*07d4*/ 	.short	0x010a
        /*07d6*/ 	.byte	0xff
	.zero		1


	//   ....[109]....
        /*07d8*/ 	.word	0x0000b2d0
        /*07dc*/ 	.word	0x00000000
        /*07e0*/ 	.word	0x00000000
        /*07e4*/ 	.short	0x010a
        /*07e6*/ 	.byte	0xff
	.zero		1


	//   ....[110]....
        /*07e8*/ 	.word	0x0000b320
        /*07ec*/ 	.word	0x00000000
        /*07f0*/ 	.word	0x00000080
        /*07f4*/ 	.short	0x010a
        /*07f6*/ 	.byte	0xff
	.zero		1


	//   ....[111]....
        /*07f8*/ 	.word	0x0000b380
        /*07fc*/ 	.word	0x00000000
        /*0800*/ 	.word	0x00000078
        /*0804*/ 	.short	0x010a
        /*0806*/ 	.byte	0xff
	.zero		1


	//   ....[112]....
        /*0808*/ 	.word	0x0000b3e0
        /*080c*/ 	.word	0x00000003
        /*0810*/ 	.word	0x00000050
        /*0814*/ 	.short	0x010a
        /*0816*/ 	.byte	0xff
	.zero		1


	//   ....[113]....
        /*0818*/ 	.word	0x0000b440
        /*081c*/ 	.word	0x00000003
        /*0820*/ 	.word	0x00000058
        /*0824*/ 	.short	0x010a
        /*0826*/ 	.byte	0xff
	.zero		1


	//   ....[114]....
        /*0828*/ 	.word	0x0000b4a0
        /*082c*/ 	.word	0x00000003
        /*0830*/ 	.word	0x00000060
        /*0834*/ 	.short	0x010a
        /*0836*/ 	.byte	0xff
	.zero		1


	//   ....[115]....
        /*0838*/ 	.word	0x0000b500
        /*083c*/ 	.word	0x00000003
        /*0840*/ 	.word	0x00000068
        /*0844*/ 	.short	0x010a
        /*0846*/ 	.byte	0xff
	.zero		1


	//   ....[116]....
        /*0848*/ 	.word	0x0000b560
        /*084c*/ 	.word	0x00000000
        /*0850*/ 	.word	0x00000050
        /*0854*/ 	.short	0x010a
        /*0856*/ 	.byte	0xff
	.zero		1


	//   ....[117]....
        /*0858*/ 	.word	0x0000b5c0
        /*085c*/ 	.word	0x00000000
        /*0860*/ 	.word	0x00000058
        /*0864*/ 	.short	0x010a
        /*0866*/ 	.byte	0xff
	.zero		1


	//   ....[118]....
        /*0868*/ 	.word	0x0000b620
        /*086c*/ 	.word	0x00000000
        /*0870*/ 	.word	0x00000060
        /*0874*/ 	.short	0x010a
        /*0876*/ 	.byte	0xff
	.zero		1


	//   ....[119]....
        /*0878*/ 	.word	0x0000b670
        /*087c*/ 	.word	0x00000000
        /*0880*/ 	.word	0x00000080
        /*0884*/ 	.short	0x010a
        /*0886*/ 	.byte	0xff
	.zero		1


	//   ....[120]....
        /*0888*/ 	.word	0x0000b6c0
        /*088c*/ 	.word	0x00000003
        /*0890*/ 	.word	0x00000030
        /*0894*/ 	.short	0x010a
        /*0896*/ 	.byte	0xff
	.zero		1


	//   ....[121]....
        /*0898*/ 	.word	0x0000b710
        /*089c*/ 	.word	0x000000c1
        /*08a0*/ 	.word	0x000000a0
        /*08a4*/ 	.short	0x010a
        /*08a6*/ 	.byte	0xff
	.zero		1


	//   ....[122]....
        /*08a8*/ 	.word	0x0000b760
        /*08ac*/ 	.word	0x000000cc
        /*08b0*/ 	.word	0x00000030
        /*08b4*/ 	.short	0x010a
        /*08b6*/ 	.byte	0xff
	.zero		1


	//   ....[123]....
        /*08b8*/ 	.word	0x0000b7b0
        /*08bc*/ 	.word	0x00000000
        /*08c0*/ 	.word	0x00000030
        /*08c4*/ 	.short	0x010a
        /*08c6*/ 	.byte	0xff
	.zero		1


	//   ....[124]....
        /*08c8*/ 	.word	0x0000b800
        /*08cc*/ 	.word	0x00000000
        /*08d0*/ 	.word	0x00000030
        /*08d4*/ 	.short	0x010a
        /*08d6*/ 	.byte	0xff
	.zero		1


	//----- nvinfo : EIATTR_NUM_MBARRIERS
	.align		4
.L_48:
        /*08d8*/ 	.byte	0x03, 0x38
        /*08da*/ 	.short	0x001c


	//----- nvinfo : EIATTR_EXIT_INSTR_OFFSETS
	.align		4
        /*08dc*/ 	.byte	0x04, 0x1c
        /*08de*/ 	.short	(.L_50 - .L_49)


	//   ....[0]....
.L_49:
        /*08e0*/ 	.word	0x00002410


	//   ....[1]....
        /*08e4*/ 	.word	0x00002900


	//   ....[2]....
        /*08e8*/ 	.word	0x00002960


	//   ....[3]....
        /*08ec*/ 	.word	0x000035f0


	//   ....[4]....
        /*08f0*/ 	.word	0x00004650


	//   ....[5]....
        /*08f4*/ 	.word	0x00004690


	//   ....[6]....
        /*08f8*/ 	.word	0x0000adc0


	//----- nvinfo : EIATTR_MAX_THREADS
	.align		4
.L_50:
        /*08fc*/ 	.byte	0x04, 0x05
        /*08fe*/ 	.short	(.L_52 - .L_51)
.L_51:
        /*0900*/ 	.word	0x00000100
        /*0904*/ 	.word	0x00000001
        /*0908*/ 	.word	0x00000001


	//----- nvinfo : EIATTR_CRS_STACK_SIZE
	.align		4
.L_52:
        /*090c*/ 	.byte	0x04, 0x1e
        /*090e*/ 	.short	(.L_54 - .L_53)
.L_53:
        /*0910*/ 	.word	0x00000000


	//----- nvinfo : EIATTR_CBANK_PARAM_SIZE
	.align		4
.L_54:
        /*0914*/ 	.byte	0x03, 0x19
        /*0916*/ 	.short	0x0800


	//----- nvinfo : EIATTR_PARAM_CBANK
	.align		4
        /*0918*/ 	.byte	0x04, 0x0a
        /*091a*/ 	.short	(.L_56 - .L_55)
	.align		4
.L_55:
        /*091c*/ 	.word	index@(.nv.constant0._ZN7cutlass13device_kernelINS_4gemm6kernel13GemmUniversalIN4cute5tupleIJiiiiEEENS1_10collective13CollectiveMmaINS1_35MainloopSm100TmaUmmaWarpSpecializedILi3ELi2ELi2ENS5_IJNS4_1CILi1EEESB_SB_EEEEENS5_IJNSA_ILi128EEENSA_ILi256EEENSA_ILi32EEEEEENS_12float_e4m3_tENS5_IJlSB_lEEESI_SJ_NS4_8TiledMMAINS4_8MMA_AtomIJNS4_10MMA_TraitsINS4_19SM100_MMA_F8F6F4_SSEJSI_SI_fSE_SF_NS4_17integral_constantINS4_4UMMA5MajorELSQ_0EEESR_NSO_INSP_7ScaleInELSS_0EEEST_EEEEEENS4_6LayoutISC_NS5_IJNSA_ILi0EEESX_SX_EEEEENS5_IJNS4_10UnderscoreES10_S10_EEEEENS4_13SM90_TMA_LOADENS4_14ComposedLayoutINS4_7SwizzleILi1ELi4ELi3EEENS4_18smem_ptr_flag_bitsILi8EEENSW_INS5_IJNSA_ILi8EEESG_EEENS5_IJSG_SB_EEEEEEEvNS4_8identityES13_S1D_vS1E_EENS_8epilogue10collective18CollectiveEpilogueINS1G_23Sm100TmaWarpSpecializedILi4ELi2ELi64ELb0ELb0EEEJSH_NS5_IJNSW_ISE_SB_EENSW_INSA_ILi64EEESB_EEEEESI_SJ_SI_SJ_NS1G_6fusion15FusionCallbacksIS1K_NS1P_17LinearCombinationISI_fSI_fLNS_15FloatRoundStyleE2EEESH_S1O_JEEENS4_5SM1004TMEM4LOAD26SM100_TMEM_LOAD_32dp32b64xES13_NS14_INS15_ILi2ELi4ELi3EEES18_NSW_INS5_IJS19_S1M_EEENS5_IJS1M_SB_EEEEEEENS4_39AutoVectorizingCopyWithAssumedAlignmentILi128EEENS4_14SM90_TMA_STOREES23_S25_S25_EEEvvEEEEvNT_6ParamsE)
        /*0920*/ 	.short	0x0380
        /*0922*/ 	.short	0x0800


	//----- nvinfo : EIATTR_SW_WAR
	.align		4
.L_56:
        /*0924*/ 	.byte	0x04, 0x36
        /*0926*/ 	.short	(.L_58 - .L_57)
.L_57:
        /*0928*/ 	.word	0x00000008
.L_58:


//--------------------- .nv.callgraph             --------------------------
	.section	.nv.callgraph,"",@"SHT_CUDA_CALLGRAPH"
	.align	4
	.sectionentsize	8
	.align		4
        /*0000*/ 	.word	0x00000000
	.align		4
        /*0004*/ 	.word	0xffffffff
	.align		4
        /*0008*/ 	.word	index@(_ZN7cutlass13device_kernelINS_4gemm6kernel13GemmUniversalIN4cute5tupleIJiiiiEEENS1_10collective13CollectiveMmaINS1_35MainloopSm100TmaUmmaWarpSpecializedILi3ELi2ELi2ENS5_IJNS4_1CILi1EEESB_SB_EEEEENS5_IJNSA_ILi128EEENSA_ILi256EEENSA_ILi32EEEEEENS_12float_e4m3_tENS5_IJlSB_lEEESI_SJ_NS4_8TiledMMAINS4_8MMA_AtomIJNS4_10MMA_TraitsINS4_19SM100_MMA_F8F6F4_SSEJSI_SI_fSE_SF_NS4_17integral_constantINS4_4UMMA5MajorELSQ_0EEESR_NSO_INSP_7ScaleInELSS_0EEEST_EEEEEENS4_6LayoutISC_NS5_IJNSA_ILi0EEESX_SX_EEEEENS5_IJNS4_10UnderscoreES10_S10_EEEEENS4_13SM90_TMA_LOADENS4_14ComposedLayoutINS4_7SwizzleILi1ELi4ELi3EEENS4_18smem_ptr_flag_bitsILi8EEENSW_INS5_IJNSA_ILi8EEESG_EEENS5_IJSG_SB_EEEEEEEvNS4_8identityES13_S1D_vS1E_EENS_8epilogue10collective18CollectiveEpilogueINS1G_23Sm100TmaWarpSpecializedILi4ELi2ELi64ELb0ELb0EEEJSH_NS5_IJNSW_ISE_SB_EENSW_INSA_ILi64EEESB_EEEEESI_SJ_SI_SJ_NS1G_6fusion15FusionCallbacksIS1K_NS1P_17LinearCombinationISI_fSI_fLNS_15FloatRoundStyleE2EEESH_S1O_JEEENS4_5SM1004TMEM4LOAD26SM100_TMEM_LOAD_32dp32b64xES13_NS14_INS15_ILi2ELi4ELi3EEES18_NSW_INS5_IJS19_S1M_EEENS5_IJS1M_SB_EEEEEEENS4_39AutoVectorizingCopyWithAssumedAlignmentILi128EEENS4_14SM90_TMA_STOREES23_S25_S25_EEEvvEEEEvNT_6ParamsE)
	.align		4
        /*000c*/ 	.word	index@(__assertfail)
	.align		4
        /*0010*/ 	.word	0x00000000
	.align		4
        /*0014*/ 	.word	0xfffffffe
	.align		4
        /*0018*/ 	.word	0x00000000
	.align		4
        /*001c*/ 	.word	0xfffffffd
	.align		4
        /*0020*/ 	.word	0x00000000
	.align		4
        /*0024*/ 	.word	0xfffffffc


//--------------------- .nv.constant4             --------------------------
	.section	.nv.constant4,"a",@progbits
	.align	8
	.align		8
.nv.constant4:
        /*0000*/ 	.dword	__assertfail
	.align		8
        /*0008*/ 	.dword	__unnamed_1
	.align		8
        /*0010*/ 	.dword	__unnamed_2
	.align		8
        /*0018*/ 	.dword	__unnamed_3
	.align		8
        /*0020*/ 	.dword	_ZN39_INTERNAL_e82ee8db_4_k_cu_62c0474d_75904cuda3std3__45__cpo5beginE
	.align		8
        /*0028*/ 	.dword	_ZN39_INTERNAL_e82ee8db_4_k_cu_62c0474d_75904cuda3std3__45__cpo3endE
	.align		8
        /*0030*/ 	.dword	_ZN39_INTERNAL_e82ee8db_4_k_cu_62c0474d_75904cuda3std3__45__cpo6cbeginE
	.align		8
        /*0038*/ 	.dword	_ZN39_INTERNAL_e82ee8db_4_k_cu_62c0474d_75904cuda3std3__45__cpo4cendE
	.align		8
        /*0040*/ 	.dword	_ZN39_INTERNAL_e82ee8db_4_k_cu_62c0474d_75904cuda3std3__441_GLOBAL__N__e82ee8db_4_k_cu_62c0474d_75906ignoreE
	.align		8
        /*0048*/ 	.dword	_ZN39_INTERNAL_e82ee8db_4_k_cu_62c0474d_75904cuda3std3__419piecewise_constructE
	.align		8
        /*0050*/ 	.dword	_ZN39_INTERNAL_e82ee8db_4_k_cu_62c0474d_75904cuda3std3__48in_placeE
	.align		8
        /*0058*/ 	.dword	_ZN39_INTERNAL_e82ee8db_4_k_cu_62c0474d_75904cuda3std6ranges3__45__cpo4swapE
	.align		8
        /*0060*/ 	.dword	_ZN39_INTERNAL_e82ee8db_4_k_cu_62c0474d_75904cuda3std6ranges3__45__cpo9iter_moveE
	.align		8
        /*0068*/ 	.dword	_ZN39_INTERNAL_e82ee8db_4_k_cu_62c0474d_75904cute7productE
	.align		8
        /*0070*/ 	.dword	_ZN39_INTERNAL_e82ee8db_4_k_cu_62c0474d_75904cute1_E
	.align		8
        /*0078*/ 	.dword	$str$25
	.align		8
        /*0080*/ 	.dword	$str$26
	.align		8
        /*0088*/ 	.dword	$str$27
	.align		8
        /*0090*/ 	.dword	$str$28


//--------------------- .text._ZN7cutlass13device_kernelINS_4gemm6kernel13GemmUniversalIN4cute5tupleIJiiiiEEENS1_10collective13CollectiveMmaINS1_35MainloopSm100TmaUmmaWarpSpecializedILi3ELi2ELi2ENS5_IJNS4_1CILi1EEESB_SB_EEEEENS5_IJNSA_ILi128EEENSA_ILi256EEENSA_ILi32EEEEEENS_12float_e4m3_tENS5_IJlSB_lEEESI_SJ_NS4_8TiledMMAINS4_8MMA_AtomIJNS4_10MMA_TraitsINS4_19SM100_MMA_F8F6F4_SSEJSI_SI_fSE_SF_NS4_17integral_constantINS4_4UMMA5MajorELSQ_0EEESR_NSO_INSP_7ScaleInELSS_0EEEST_EEEEEENS4_6LayoutISC_NS5_IJNSA_ILi0EEESX_SX_EEEEENS5_IJNS4_10UnderscoreES10_S10_EEEEENS4_13SM90_TMA_LOADENS4_14ComposedLayoutINS4_7SwizzleILi1ELi4ELi3EEENS4_18smem_ptr_flag_bitsILi8EEENSW_INS5_IJNSA_ILi8EEESG_EEENS5_IJSG_SB_EEEEEEEvNS4_8identityES13_S1D_vS1E_EENS_8epilogue10collective18CollectiveEpilogueINS1G_23Sm100TmaWarpSpecializedILi4ELi2ELi64ELb0ELb0EEEJSH_NS5_IJNSW_ISE_SB_EENSW_INSA_ILi64EEESB_EEEEESI_SJ_SI_SJ_NS1G_6fusion15FusionCallbacksIS1K_NS1P_17LinearCombinationISI_fSI_fLNS_15FloatRoundStyleE2EEESH_S1O_JEEENS4_5SM1004TMEM4LOAD26SM100_TMEM_LOAD_32dp32b64xES13_NS14_INS15_ILi2ELi4ELi3EEES18_NSW_INS5_IJS19_S1M_EEENS5_IJS1M_SB_EEEEEEENS4_39AutoVectorizingCopyWithAssumedAlignmentILi128EEENS4_14SM90_TMA_STOREES23_S25_S25_EEEvvEEEEvNT_6ParamsE --------------------------
	.section	.text._ZN7cutlass13device_kernelINS_4gemm6kernel13GemmUniversalIN4cute5tupleIJiiiiEEENS1_10collective13CollectiveMmaINS1_35MainloopSm100TmaUmmaWarpSpecializedILi3ELi2ELi2ENS5_IJNS4_1CILi1EEESB_SB_EEEEENS5_IJNSA_ILi128EEENSA_ILi256EEENSA_ILi32EEEEEENS_12float_e4m3_tENS5_IJlSB_lEEESI_SJ_NS4_8TiledMMAINS4_8MMA_AtomIJNS4_10MMA_TraitsINS4_19SM100_MMA_F8F6F4_SSEJSI_SI_fSE_SF_NS4_17integral_constantINS4_4UMMA5MajorELSQ_0EEESR_NSO_INSP_7ScaleInELSS_0EEEST_EEEEEENS4_6LayoutISC_NS5_IJNSA_ILi0EEESX_SX_EEEEENS5_IJNS4_10UnderscoreES10_S10_EEEEENS4_13SM90_TMA_LOADENS4_14ComposedLayoutINS4_7SwizzleILi1ELi4ELi3EEENS4_18smem_ptr_flag_bitsILi8EEENSW_INS5_IJNSA_ILi8EEESG_EEENS5_IJSG_SB_EEEEEEEvNS4_8identityES13_S1D_vS1E_EENS_8epilogue10collective18CollectiveEpilogueINS1G_23Sm100TmaWarpSpecializedILi4ELi2ELi64ELb0ELb0EEEJSH_NS5_IJNSW_ISE_SB_EENSW_INSA_ILi64EEESB_EEEEESI_SJ_SI_SJ_NS1G_6fusion15FusionCallbacksIS1K_NS1P_17LinearCombinationISI_fSI_fLNS_15FloatRoundStyleE2EEESH_S1O_JEEENS4_5SM1004TMEM4LOAD26SM100_TMEM_LOAD_32dp32b64xES13_NS14_INS15_ILi2ELi4ELi3EEES18_NSW_INS5_IJS19_S1M_EEENS5_IJS1M_SB_EEEEEEENS4_39AutoVectorizingCopyWithAssumedAlignmentILi128EEENS4_14SM90_TMA_STOREES23_S25_S25_EEEvvEEEEvNT_6ParamsE,"ax",@progbits
	.align	128
.text._ZN7cutlass13device_kernelINS_4gemm6kernel13GemmUniversalIN4cute5tupleIJiiiiEEENS1_10collective13CollectiveMmaINS1_35MainloopSm100TmaUmmaWarpSpecializedILi3ELi2ELi2ENS5_IJNS4_1CILi1EEESB_SB_EEEEENS5_IJNSA_ILi128EEENSA_ILi256EEENSA_ILi32EEEEEENS_12float_e4m3_tENS5_IJlSB_lEEESI_SJ_NS4_8TiledMMAINS4_8MMA_AtomIJNS4_10MMA_TraitsINS4_19SM100_MMA_F8F6F4_SSEJSI_SI_fSE_SF_NS4_17integral_constantINS4_4UMMA5MajorELSQ_0EEESR_NSO_INSP_7ScaleInELSS_0EEEST_EEEEEENS4_6LayoutISC_NS5_IJNSA_ILi0EEESX_SX_EEEEENS5_IJNS4_10UnderscoreES10_S10_EEEEENS4_13SM90_TMA_LOADENS4_14ComposedLayoutINS4_7SwizzleILi1ELi4ELi3EEENS4_18smem_ptr_flag_bitsILi8EEENSW_INS5_IJNSA_ILi8EEESG_EEENS5_IJSG_SB_EEEEEEEvNS4_8identityES13_S1D_vS1E_EENS_8epilogue10collective18CollectiveEpilogueINS1G_23Sm100TmaWarpSpecializedILi4ELi2ELi64ELb0ELb0EEEJSH_NS5_IJNSW_ISE_SB_EENSW_INSA_ILi64EEESB_EEEEESI_SJ_SI_SJ_NS1G_6fusion15FusionCallbacksIS1K_NS1P_17LinearCombinationISI_fSI_fLNS_15FloatRoundStyleE2EEESH_S1O_JEEENS4_5SM1004TMEM4LOAD26SM100_TMEM_LOAD_32dp32b64xES13_NS14_INS15_ILi2ELi4ELi3EEES18_NSW_INS5_IJS19_S1M_EEENS5_IJS1M_SB_EEEEEEENS4_39AutoVectorizingCopyWithAssumedAlignmentILi128EEENS4_14SM90_TMA_STOREES23_S25_S25_EEEvvEEEEvNT_6ParamsE:
        .type           _ZN7cutlass13device_kernelINS_4gemm6kernel13GemmUniversalIN4cute5tupleIJiiiiEEENS1_10collective13CollectiveMmaINS1_35MainloopSm100TmaUmmaWarpSpecializedILi3ELi2ELi2ENS5_IJNS4_1CILi1EEESB_SB_EEEEENS5_IJNSA_ILi128EEENSA_ILi256EEENSA_ILi32EEEEEENS_12float_e4m3_tENS5_IJlSB_lEEESI_SJ_NS4_8TiledMMAINS4_8MMA_AtomIJNS4_10MMA_TraitsINS4_19SM100_MMA_F8F6F4_SSEJSI_SI_fSE_SF_NS4_17integral_constantINS4_4UMMA5MajorELSQ_0EEESR_NSO_INSP_7ScaleInELSS_0EEEST_EEEEEENS4_6LayoutISC_NS5_IJNSA_ILi0EEESX_SX_EEEEENS5_IJNS4_10UnderscoreES10_S10_EEEEENS4_13SM90_TMA_LOADENS4_14ComposedLayoutINS4_7SwizzleILi1ELi4ELi3EEENS4_18smem_ptr_flag_bitsILi8EEENSW_INS5_IJNSA_ILi8EEESG_EEENS5_IJSG_SB_EEEEEEEvNS4_8identityES13_S1D_vS1E_EENS_8epilogue10collective18CollectiveEpilogueINS1G_23Sm100TmaWarpSpecializedILi4ELi2ELi64ELb0ELb0EEEJSH_NS5_IJNSW_ISE_SB_EENSW_INSA_ILi64EEESB_EEEEESI_SJ_SI_SJ_NS1G_6fusion15FusionCallbacksIS1K_NS1P_17LinearCombinationISI_fSI_fLNS_15FloatRoundStyleE2EEESH_S1O_JEEENS4_5SM1004TMEM4LOAD26SM100_TMEM_LOAD_32dp32b64xES13_NS14_INS15_ILi2ELi4ELi3EEES18_NSW_INS5_IJS19_S1M_EEENS5_IJS1M_SB_EEEEEEENS4_39AutoVectorizingCopyWithAssumedAlignmentILi128EEENS4_14SM90_TMA_STOREES23_S25_S25_EEEvvEEEEvNT_6ParamsE,@function
        .size           _ZN7cutlass13device_kernelINS_4gemm6kernel13GemmUniversalIN4cute5tupleIJiiiiEEENS1_10collective13CollectiveMmaINS1_35MainloopSm100TmaUmmaWarpSpecializedILi3ELi2ELi2ENS5_IJNS4_1CILi1EEESB_SB_EEEEENS5_IJNSA_ILi128EEENSA_ILi256EEENSA_ILi32EEEEEENS_12float_e4m3_tENS5_IJlSB_lEEESI_SJ_NS4_8TiledMMAINS4_8MMA_AtomIJNS4_10MMA_TraitsINS4_19SM100_MMA_F8F6F4_SSEJSI_SI_fSE_SF_NS4_17integral_constantINS4_4UMMA5MajorELSQ_0EEESR_NSO_INSP_7ScaleInELSS_0EEEST_EEEEEENS4_6LayoutISC_NS5_IJNSA_ILi0EEESX_SX_EEEEENS5_IJNS4_10UnderscoreES10_S10_EEEEENS4_13SM90_TMA_LOADENS4_14ComposedLayoutINS4_7SwizzleILi1ELi4ELi3EEENS4_18smem_ptr_flag_bitsILi8EEENSW_INS5_IJNSA_ILi8EEESG_EEENS5_IJSG_SB_EEEEEEEvNS4_8identityES13_S1D_vS1E_EENS_8epilogue10collective18CollectiveEpilogueINS1G_23Sm100TmaWarpSpecializedILi4ELi2ELi64ELb0ELb0EEEJSH_NS5_IJNSW_ISE_SB_EENSW_INSA_ILi64EEESB_EEEEESI_SJ_SI_SJ_NS1G_6fusion15FusionCallbacksIS1K_NS1P_17LinearCombinationISI_fSI_fLNS_15FloatRoundStyleE2EEESH_S1O_JEEENS4_5SM1004TMEM4LOAD26SM100_TMEM_LOAD_32dp32b64xES13_NS14_INS15_ILi2ELi4ELi3EEES18_NSW_INS5_IJS19_S1M_EEENS5_IJS1M_SB_EEEEEEENS4_39AutoVectorizingCopyWithAssumedAlignmentILi128EEENS4_14SM90_TMA_STOREES23_S25_S25_EEEvvEEEEvNT_6ParamsE,(.L_x_164 - _ZN7cutlass13device_kernelINS_4gemm6kernel13GemmUniversalIN4cute5tupleIJiiiiEEENS1_10collective13CollectiveMmaINS1_35MainloopSm100TmaUmmaWarpSpecializedILi3ELi2ELi2ENS5_IJNS4_1CILi1EEESB_SB_EEEEENS5_IJNSA_ILi128EEENSA_ILi256EEENSA_ILi32EEEEEENS_12float_e4m3_tENS5_IJlSB_lEEESI_SJ_NS4_8TiledMMAINS4_8MMA_AtomIJNS4_10MMA_TraitsINS4_19SM100_MMA_F8F6F4_SSEJSI_SI_fSE_SF_NS4_17integral_constantINS4_4UMMA5MajorELSQ_0EEESR_NSO_INSP_7ScaleInELSS_0EEEST_EEEEEENS4_6LayoutISC_NS5_IJNSA_ILi0EEESX_SX_EEEEENS5_IJNS4_10UnderscoreES10_S10_EEEEENS4_13SM90_TMA_LOADENS4_14ComposedLayoutINS4_7SwizzleILi1ELi4ELi3EEENS4_18smem_ptr_flag_bitsILi8EEENSW_INS5_IJNSA_ILi8EEESG_EEENS5_IJSG_SB_EEEEEEEvNS4_8identityES13_S1D_vS1E_EENS_8epilogue10collective18CollectiveEpilogueINS1G_23Sm100TmaWarpSpecializedILi4ELi2ELi64ELb0ELb0EEEJSH_NS5_IJNSW_ISE_SB_EENSW_INSA_ILi64EEESB_EEEEESI_SJ_SI_SJ_NS1G_6fusion15FusionCallbacksIS1K_NS1P_17LinearCombinationISI_fSI_fLNS_15FloatRoundStyleE2EEESH_S1O_JEEENS4_5SM1004TMEM4LOAD26SM100_TMEM_LOAD_32dp32b64xES13_NS14_INS15_ILi2ELi4ELi3EEES18_NSW_INS5_IJS19_S1M_EEENS5_IJS1M_SB_EEEEEEENS4_39AutoVectorizingCopyWithAssumedAlignmentILi128EEENS4_14SM90_TMA_STOREES23_S25_S25_EEEvvEEEEvNT_6ParamsE)
        .other          _ZN7cutlass13device_kernelINS_4gemm6kernel13GemmUniversalIN4cute5tupleIJiiiiEEENS1_10collective13CollectiveMmaINS1_35MainloopSm100TmaUmmaWarpSpecializedILi3ELi2ELi2ENS5_IJNS4_1CILi1EEESB_SB_EEEEENS5_IJNSA_ILi128EEENSA_ILi256EEENSA_ILi32EEEEEENS_12float_e4m3_tENS5_IJlSB_lEEESI_SJ_NS4_8TiledMMAINS4_8MMA_AtomIJNS4_10MMA_TraitsINS4_19SM100_MMA_F8F6F4_SSEJSI_SI_fSE_SF_NS4_17integral_constantINS4_4UMMA5MajorELSQ_0EEESR_NSO_INSP_7ScaleInELSS_0EEEST_EEEEEENS4_6LayoutISC_NS5_IJNSA_ILi0EEESX_SX_EEEEENS5_IJNS4_10UnderscoreES10_S10_EEEEENS4_13SM90_TMA_LOADENS4_14ComposedLayoutINS4_7SwizzleILi1ELi4ELi3EEENS4_18smem_ptr_flag_bitsILi8EEENSW_INS5_IJNSA_ILi8EEESG_EEENS5_IJSG_SB_EEEEEEEvNS4_8identityES13_S1D_vS1E_EENS_8epilogue10collective18CollectiveEpilogueINS1G_23Sm100TmaWarpSpecializedILi4ELi2ELi64ELb0ELb0EEEJSH_NS5_IJNSW_ISE_SB_EENSW_INSA_ILi64EEESB_EEEEESI_SJ_SI_SJ_NS1G_6fusion15FusionCallbacksIS1K_NS1P_17LinearCombinationISI_fSI_fLNS_15FloatRoundStyleE2EEESH_S1O_JEEENS4_5SM1004TMEM4LOAD26SM100_TMEM_LOAD_32dp32b64xES13_NS14_INS15_ILi2ELi4ELi3EEES18_NSW_INS5_IJS19_S1M_EEENS5_IJS1M_SB_EEEEEEENS4_39AutoVectorizingCopyWithAssumedAlignmentILi128EEENS4_14SM90_TMA_STOREES23_S25_S25_EEEvvEEEEvNT_6ParamsE,@"STO_CUDA_ENTRY STV_DEFAULT"
_ZN7cutlass13device_kernelINS_4gemm6kernel13GemmUniversalIN4cute5tupleIJiiiiEEENS1_10collective13CollectiveMmaINS1_35MainloopSm100TmaUmmaWarpSpecializedILi3ELi2ELi2ENS5_IJNS4_1CILi1EEESB_SB_EEEEENS5_IJNSA_ILi128EEENSA_ILi256EEENSA_ILi32EEEEEENS_12float_e4m3_tENS5_IJlSB_lEEESI_SJ_NS4_8TiledMMAINS4_8MMA_AtomIJNS4_10MMA_TraitsINS4_19SM100_MMA_F8F6F4_SSEJSI_SI_fSE_SF_NS4_17integral_constantINS4_4UMMA5MajorELSQ_0EEESR_NSO_INSP_7ScaleInELSS_0EEEST_EEEEEENS4_6LayoutISC_NS5_IJNSA_ILi0EEESX_SX_EEEEENS5_IJNS4_10UnderscoreES10_S10_EEEEENS4_13SM90_TMA_LOADENS4_14ComposedLayoutINS4_7SwizzleILi1ELi4ELi3EEENS4_18smem_ptr_flag_bitsILi8EEENSW_INS5_IJNSA_ILi8EEESG_EEENS5_IJSG_SB_EEEEEEEvNS4_8identityES13_S1D_vS1E_EENS_8epilogue10collective18CollectiveEpilogueINS1G_23Sm100TmaWarpSpecializedILi4ELi2ELi64ELb0ELb0EEEJSH_NS5_IJNSW_ISE_SB_EENSW_INSA_ILi64EEESB_EEEEESI_SJ_SI_SJ_NS1G_6fusion15FusionCallbacksIS1K_NS1P_17LinearCombinationISI_fSI_fLNS_15FloatRoundStyleE2EEESH_S1O_JEEENS4_5SM1004TMEM4LOAD26SM100_TMEM_LOAD_32dp32b64xES13_NS14_INS15_ILi2ELi4ELi3EEES18_NSW_INS5_IJS19_S1M_EEENS5_IJS1M_SB_EEEEEEENS4_39AutoVectorizingCopyWithAssumedAlignmentILi128EEENS4_14SM90_TMA_STOREES23_S25_S25_EEEvvEEEEvNT_6ParamsE:
[----:B------:R-:W1:Y:S01]  /*0000*/  LDC R1, c[0x0][0x37c] ;  /* 0x0000df00ff017b82 */ /* 0x000e620000000800 */
[----:B------:R-:W2:Y:S01]  /*0010*/  S2R R185, SR_TID.X ;  /* 0x0000000000b97919 */ /* 0x000ea20000002100 */
[----:B------:R-:W3:Y:S01]  /*0020*/  LDCU.64 UR4, c[0x0][0x890] ;  /* 0x00011200ff0477ac */ /* 0x000ee20008000a00 */
[----:B------:R-:W-:Y:S02]  /*0030*/  PRMT R171, RZ, 0x7610, R171 ;  /* 0x00007610ffab7816 */ /* 0x000fe400000000ab */
[----:B------:R-:W-:Y:S01]  /*0040*/  ELECT P5, URZ, PT ;  /* 0x0000000000ff782f */ /* 0x000fe200038a0000 */
[----:B------:R-:W4:Y:S01]  /*0050*/  LDCU.64 UR46, c[0x0][0x358] ;  /* 0x00006b00ff2e77ac */ /* 0x000f220008000a00 */
[----:B---3--:R-:W-:-:S04]  /*0060*/  UISETP.NE.U32.AND UP0, UPT, UR4, URZ, UPT ;  /* 0x000000ff0400728c */ /* 0x008fc8000bf05070 */
[----:B------:R-:W-:Y:S01]  /*0070*/  UISETP.NE.AND.EX UP0, UPT, UR5, URZ, UPT, UP0 ;  /* 0x000000ff0500728c */ /* 0x000fe2000bf05300 */
[----:B--2---:R-:W-:-:S05]  /*0080*/  SHF.R.U32.HI R173, RZ, 0x5, R185 ;  /* 0x00000005ffad7819 */ /* 0x004fca00000116b9 */
[----:B------:R-:W2:Y:S02]  /*0090*/  SHFL.IDX PT, R0, R173, RZ, 0x1f ;  /* 0x00001fffad007589 */ /* 0x000ea400000e0000 */
[----:B--2---:R-:W-:Y:S01]  /*00a0*/  R2UR UR8, R0 ;  /* 0x00000000000872ca */ /* 0x004fe200000e0000 */
[----:B-1--4-:R-:W-:-:S14]  /*00b0*/  BRA.U UP0, `(.L_x_0) ;  /* 0x00000001002c7547 */ /* 0x012fdc000b800000 */
[----:B------:R-:W1:Y:S02]  /*00c0*/  LDCU.64 UR6, c[0x0][0x888] ;  /* 0x00011100ff0677ac */ /* 0x000e640008000a00 */
[----:B-1----:R-:W-:-:S04]  /*00d0*/  UISETP.NE.U32.AND UP0, UPT, UR6, URZ, UPT ;  /* 0x000000ff0600728c */ /* 0x002fc8000bf05070 */
[----:B------:R-:W-:-:S09]  /*00e0*/  UISETP.NE.AND.EX UP0, UPT, UR7, URZ, UPT, UP0 ;  /* 0x000000ff0700728c */ /* 0x000fd2000bf05300 */
[----:B------:R-:W-:Y:S05]  /*00f0*/  BRA.U !UP0, `(.L_x_1) ;  /* 0x0000000108107547 */ /* 0x000fea000b800000 */
[----:B------:R-:W1:Y:S02]  /*0100*/  LDC.64 R2, c[0x0][0x888] ;  /* 0x00022200ff027b82 */ /* 0x000e640000000a00 */
[----:B-1----:R1:W5:Y:S01]  /*0110*/  LDG.E R81, desc[UR46][R2.64] ;  /* 0x0000002e02517981 */ /* 0x002362000c1e1900 */
[----:B------:R-:W-:Y:S01]  /*0120*/  HFMA2 R171, -RZ, RZ, 0, 5.9604644775390625e-08 ;  /* 0x00000001ffab7431 */ /* 0x000fe200000001ff */
[----:B------:R-:W-:Y:S05]  /*0130*/  BRA `(.L_x_0) ;  /* 0x00000000000c7947 */ /* 0x000fea0003800000 */
.L_x_1:
[----:B------:R-:W1:Y:S01]  /*0140*/  LDCU UR6, c[0x0][0x880] ;  /* 0x00011000ff0677ac */ /* 0x000e620008000800 */
[----:B------:R-:W-:Y:S01]  /*0150*/  HFMA2 R171, -RZ, RZ, 0, 5.9604644775390625e-08 ;  /* 0x00000001ffab7431 */ /* 0x000fe200000001ff */
[----:B-1----:R-:W-:-:S07]  /*0160*/  MOV R81, UR6 ;  /* 0x0000000600517c02 */ /* 0x002fce0008000f00 */
.L_x_0:
[----:B------:R-:W2:Y:S02]  /*0170*/  LDCU.64 UR6, c[0x0][0x8b0] ;  /* 0x00011600ff0677ac */ /* 0x000ea40008000a00 */
[----:B--2---:R-:W-:-:S04]  /*0180*/  UISETP.NE.U32.AND UP0, UPT, UR6, URZ, UPT ;  /* 0x000000ff0600728c */ /* 0x004fc8000bf05070 */
[----:B------:R-:W-:-:S09]  /*0190*/  UISETP.NE.AND.EX UP0, UPT, UR7, URZ, UPT, UP0 ;  /* 0x000000ff0700728c */ /* 0x000fd2000bf05300 */
[----:B------:R-:W-:Y:S05]  /*01a0*/  BRA.U UP0, `(.L_x_2) ;  /* 0x0000000100247547 */ /* 0x000fea000b800000 */
[----:B------:R-:W2:Y:S02]  /*01b0*/  LDCU.64 UR6, c[0x0][0x8a8] ;  /* 0x00011500ff0677ac */ /* 0x000ea40008000a00 */
[----:B--2---:R-:W-:-:S04]  /*01c0*/  UISETP.NE.U32.AND UP0, UPT, UR6, URZ, UPT ;  /* 0x000000ff0600728c */ /* 0x004fc8000bf05070 */
[----:B------:R-:W-:-:S09]  /*01d0*/  UISETP.NE.AND.EX UP0, UPT, UR7, URZ, UPT, UP0 ;  /* 0x000000ff0700728c */ /* 0x000fd2000bf05300 */
[----:B------:R-:W-:Y:S05]  /*01e0*/  BRA.U !UP0, `(.L_x_3) ;  /* 0x00000001080c7547 */ /* 0x000fea000b800000 */
[----:B------:R-:W2:Y:S02]  /*01f0*/  LDC.64 R78, c[0x0][0x8a8] ;  /* 0x00022a00ff4e7b82 */ /* 0x000ea40000000a00 */
[----:B--2---:R2:W5:Y:S01]  /*0200*/  LDG.E R78, desc[UR46][R78.64] ;  /* 0x0000002e4e4e7981 */ /* 0x004562000c1e1900 */
[----:B------:R-:W-:Y:S05]  /*0210*/  BRA `(.L_x_2) ;  /* 0x0000000000087947 */ /* 0x000fea0003800000 */
.L_x_3:
[----:B------:R-:W2:Y:S02]  /*0220*/  LDCU UR6, c[0x0][0x8a0] ;  /* 0x00011400ff0677ac */ /* 0x000ea40008000800 */
[----:B--2---:R-:W-:Y:S02]  /*0230*/  MOV R78, UR6 ;  /* 0x00000006004e7c02 */ /* 0x004fe40008000f00 */
.L_x_2:
[----:B------:R-:W-:Y:S01]  /*0240*/  IMAD.U32 R0, RZ, RZ, UR8 ;  /* 0x00000008ff007e24 */ /* 0x000fe2000f8e00ff */
[----:B------:R-:W-:Y:S04]  /*0250*/  BSSY.RECONVERGENT B0, `(.L_x_4) ;  /* 0x000000c000007945 */ /* 0x000fe80003800200 */
[C---:B------:R-:W-:Y:S02]  /*0260*/  ISETP.NE.OR P1, PT, R0.reuse, 0x1, !P5 ;  /* 0x000000010000780c */ /* 0x040fe40006f25670 */
[----:B------:R-:W-:-:S11]  /*0270*/  ISETP.NE.OR P0, PT, R0, 0x3, !P5 ;  /* 0x000000030000780c */ /* 0x000fd60006f05670 */
[----:B------:R-:W-:Y:S05]  /*0280*/  @P1 BRA `(.L_x_5) ;  /* 0x0000000000201947 */ /* 0x000fea0003800000 */
[----:B------:R-:W3:Y:S02]  /*0290*/  LDCU.64 UR6, c[0x0][0x348] ;  /* 0x00006900ff0677ac */ /* 0x000ee40008000a00 */
[----:B---3--:R-:W-:Y:S02]  /*02a0*/  UIADD3 UR10, UP1, UPT, UR6, 0x80, URZ ;  /* 0x00000080060a7890 */ /* 0x008fe4000ff3e0ff */
[----:B------:R-:W-:Y:S02]  /*02b0*/  UIADD3 UR6, UP0, UPT, UR6, 0x180, URZ ;  /* 0x0000018006067890 */ /* 0x000fe4000ff1e0ff */
[----:B------:R-:W-:Y:S02]  /*02c0*/  UIADD3.X UR11, UPT, UPT, URZ, UR7, URZ, UP1, !UPT ;  /* 0x00000007ff0b7290 */ /* 0x000fe40008ffe4ff */
[----:B------:R-:W-:-:S07]  /*02d0*/  UIADD3.X UR7, UPT, UPT, URZ, UR7, URZ, UP0, !UPT ;  /* 0x00000007ff077290 */ /* 0x000fce00087fe4ff */
[----:B------:R3:W-:Y:S02]  /*02e0*/  UTMACCTL.PF [UR10] ;  /* 0x000000000a0079b9 */ /* 0x0007e40008040000 */
[----:B------:R3:W-:Y:S02]  /*02f0*/  UTMACCTL.PF [UR6] ;  /* 0x00000000060079b9 */ /* 0x0007e40008040000 */
[----:B---3--:R-:W-:Y:S01]  /*0300*/  NOP ;  /* 0x0000000000007918 */ /* 0x008fe20000000000 */
.L_x_5:
[----:B------:R-:W-:Y:S05]  /*0310*/  BSYNC.RECONVERGENT B0 ;  /* 0x0000000000007941 */ /* 0x000fea0003800200 */
.L_x_4:
[----:B------:R-:W-:Y:S04]  /*0320*/  BSSY.RECONVERGENT B0, `(.L_x_6) ;  /* 0x000000a000007945 */ /* 0x000fe80003800200 */
        /* <DEDUP_REMOVED lines=9> */
.L_x_7:
[----:B------:R-:W-:Y:S05]  /*03c0*/  BSYNC.RECONVERGENT B0 ;  /* 0x0000000000007941 */ /* 0x000fea0003800200 */
.L_x_6:
[----:B------:R-:W3:Y:S01]  /*03d0*/  LDCU.64 UR6, c[0x0][0x888] ;  /* 0x00011100ff0677ac */ /* 0x000ee20008000a00 */
[----:B------:R-:W-:Y:S02]  /*03e0*/  UISETP.EQ.U32.AND UP1, UPT, UR4, URZ, UPT ;  /* 0x000000ff0400728c */ /* 0x000fe4000bf22070 */
[----:B------:R-:W-:Y:S02]  /*03f0*/  UPLOP3.LUT UP2, UPT, UPT, UPT, UPT, 0x80, 0x8 ;  /* 0x000000000008789c */ /* 0x000fe40003f4f070 */
[----:B---3--:R-:W-:-:S04]  /*0400*/  UISETP.NE.U32.AND UP0, UPT, UR6, URZ, UPT ;  /* 0x000000ff0600728c */ /* 0x008fc8000bf05070 */
[----:B------:R-:W-:-:S04]  /*0410*/  UISETP.NE.AND.EX UP0, UPT, UR7, URZ, UPT, UP0 ;  /* 0x000000ff0700728c */ /* 0x000fc8000bf05300 */
[----:B------:R-:W-:-:S04]  /*0420*/  UISETP.EQ.OR.EX UP3, UPT, UR5, URZ, !UP0, UP1 ;  /* 0x000000ff0500728c */ /* 0x000fc8000c762710 */
[----:B------:R-:W-:-:S05]  /*0430*/  UP2UR UR50, UPR, URZ, 0x8 ;  /* 0x00000008ff327883 */ /* 0x000fca0008000000 */
[----:B------:R-:W-:Y:S07]  /*0440*/  BRA.U !UP3, `(.L_x_8) ;  /* 0x000000010b207547 */ /* 0x000fee000b800000 */
[----:B------:R-:W-:Y:S01]  /*0450*/  UISETP.NE.U32.AND UP2, UPT, UR4, URZ, UPT ;  /* 0x000000ff0400728c */ /* 0x000fe2000bf45070 */
[----:B-----5:R-:W-:Y:S01]  /*0460*/  FSETP.NEU.AND P0, PT, R81, RZ, PT ;  /* 0x000000ff5100720b */ /* 0x020fe20003f0d000 */
[----:B------:R-:W-:Y:S02]  /*0470*/  USEL UR4, URZ, 0xffffffff, UP0 ;  /* 0xffffffffff047887 */ /* 0x000fe40008000000 */
[----:B------:R-:W-:-:S10]  /*0480*/  UISETP.NE.AND.EX UP2, UPT, UR5, URZ, UPT, UP2 ;  /* 0x000000ff0500728c */ /* 0x000fd4000bf45320 */
[----:B------:R-:W-:Y:S01]  /*0490*/  VOTEU.ANY UP1, P0 ;  /* 0x0000000000ff7886 */ /* 0x000fe20000020100 */
[----:B------:R-:W-:-:S04]  /*04a0*/  @!UP2 USEL UR4, URZ, 0xffffffff, UP1 ;  /* 0xffffffffff04a887 */ /* 0x000fc80008800000 */
[----:B------:R-:W-:-:S04]  /*04b0*/  ULOP3.LUT UR4, UR4, 0x1, URZ, 0xc0, !UPT ;  /* 0x0000000104047892 */ /* 0x000fc8000f8ec0ff */
[----:B------:R-:W-:-:S11]  /*04c0*/  UISETP.NE.U32.AND UP2, UPT, UR4, 0x1, UPT ;  /* 0x000000010400788c */ /* 0x000fd6000bf45070 */
.L_x_8:
[----:B-1----:R-:W1:Y:S01]  /*04d0*/  SHFL.IDX PT, R2, R173, RZ, 0x1f ;  /* 0x00001fffad027589 */ /* 0x002e6200000e0000 */
[----:B------:R-:W-:-:S04]  /*04e0*/  UISETP.NE.AND UP1, UPT, UR8, 0x2, UPT ;  /* 0x000000020800788c */ /* 0x000fc8000bf25270 */
[----:B------:R-:W-:Y:S01]  /*04f0*/  USEL UR6, URZ, 0x1, UP1 ;  /* 0x00000001ff067887 */ /* 0x000fe20008800000 */
[----:B-1----:R-:W-:-:S13]  /*0500*/  ISETP.NE.AND P0, PT, R2, RZ, PT ;  /* 0x000000ff0200720c */ /* 0x002fda0003f05270 */
[----:B------:R-:W-:Y:S05]  /*0510*/  @P0 BRA `(.L_x_9) ;  /* 0x0000000000400947 */ /* 0x000fea0003800000 */
[----:B------:R-:W1:Y:S01]  /*0520*/  S2UR UR5, SR_CgaCtaId ;  /* 0x00000000000579c3 */ /* 0x000e620000008800 */
[----:B------:R-:W-:Y:S01]  /*0530*/  UMOV UR7, 0x400 ;  /* 0x0000040000077882 */ /* 0x000fe20000000000 */
[----:B------:R-:W-:Y:S01]  /*0540*/  UMOV UR4, 0x1 ;  /* 0x0000000100047882 */ /* 0x000fe20000000000 */
[----:B------:R-:W-:Y:S01]  /*0550*/  ELECT P0, URZ, PT ;  /* 0x0000000000ff782f */ /* 0x000fe20003800000 */
[----:B------:R-:W-:-:S04]  /*0560*/  UIADD3 UR10, UPT, UPT, -UR4, 0x100000, URZ ;  /* 0x00100000040a7890 */ /* 0x000fc8000fffe1ff */
[----:B------:R-:W-:Y:S02]  /*0570*/  USHF.L.U32 UR11, UR10, 0xb, URZ ;  /* 0x0000000b0a0b7899 */ /* 0x000fe400080006ff */
[----:B------:R-:W-:Y:S02]  /*0580*/  USHF.L.U32 UR10, UR10, 0x1, URZ ;  /* 0x000000010a0a7899 */ /* 0x000fe400080006ff */
[----:B-1----:R-:W-:Y:S01]  /*0590*/  ULEA UR5, UR5, UR7, 0x18 ;  /* 0x0000000705057291 */ /* 0x002fe2000f8ec0ff */
[----:B------:R-:W1:Y:S11]  /*05a0*/  FENCE.VIEW.ASYNC.S ;  /* 0x00000000000073c6 */ /* 0x000e760000000000 */
[----:B-1----:R1:W3:Y:S01]  /*05b0*/  SYNCS.EXCH.64 URZ, [UR5], UR10 ;  /* 0x0000000a05ff75b2 */ /* 0x0022e20008000100 */
[----:B------:R1:W4:Y:S01]  /*05c0*/  SYNCS.EXCH.64 URZ, [UR5+0x18], UR10 ;  /* 0x0000180a05ff75b2 */ /* 0x0003220008000100 */
[----:B------:R1:W1:Y:S01]  /*05d0*/  SYNCS.EXCH.64 URZ, [UR5+0x8], UR10 ;  /* 0x0000080a05ff75b2 */ /* 0x0002620008000100 */
[----:B------:R1:W1:Y:S01]  /*05e0*/  SYNCS.EXCH.64 URZ, [UR5+0x20], UR10 ;  /* 0x0000200a05ff75b2 */ /* 0x0002620008000100 */
[----:B------:R1:W1:Y:S01]  /*05f0*/  SYNCS.EXCH.64 URZ, [UR5+0x10], UR10 ;  /* 0x0000100a05ff75b2 */ /* 0x0002620008000100 */
[----:B------:R1:W1:Y:S01]  /*0600*/  SYNCS.EXCH.64 URZ, [UR5+0x28], UR10 ;  /* 0x0000280a05ff75b2 */ /* 0x0002620008000100 */
[----:B------:R-:W-:Y:S01]  /*0610*/  NOP ;  /* 0x0000000000007918 */ /* 0x000fe20000000000 */
.L_x_9:
[----:B------:R-:W2:Y:S01]  /*0620*/  SHFL.IDX PT, R2, R173, RZ, 0x1f ;  /* 0x00001fffad027589 */ /* 0x000ea200000e0000 */
[----:B------:R-:W-:Y:S01]  /*0630*/  NOP ;  /* 0x0000000000007918 */ /* 0x000fe20000000000 */
[----:B--2---:R-:W-:-:S13]  /*0640*/  ISETP.NE.AND P0, PT, R2, 0x1, PT ;  /* 0x000000010200780c */ /* 0x004fda0003f05270 */
[----:B------:R-:W-:Y:S05]  /*0650*/  @P0 BRA `(.L_x_10) ;  /* 0x0000000000580947 */ /* 0x000fea0003800000 */
[----:B------:R-:W2:Y:S01]  /*0660*/  S2UR UR7, SR_CgaCtaId ;  /* 0x00000000000779c3 */ /* 0x000ea20000008800 */
[----:B------:R-:W-:Y:S01]  /*0670*/  UMOV UR9, 0x400 ;  /* 0x0000040000097882 */ /* 0x000fe20000000000 */
[----:B-1----:R-:W-:Y:S01]  /*0680*/  UMOV UR5, 0x20 ;  /* 0x0000002000057882 */ /* 0x002fe20000000000 */
[----:B------:R-:W-:Y:S01]  /*0690*/  UMOV UR4, 0x80 ;  /* 0x0000008000047882 */ /* 0x000fe20000000000 */
[----:B------:R-:W-:-:S04]  /*06a0*/  UIADD3 UR10, UPT, UPT, -UR5, 0x100000, URZ ;  /* 0x00100000050a7890 */ /* 0x000fc8000fffe1ff */
[----:B------:R-:W-:Y:S02]  /*06b0*/  USHF.L.U32 UR11, UR10, 0xb, URZ ;  /* 0x0000000b0a0b7899 */ /* 0x000fe400080006ff */
[----:B------:R-:W-:Y:S02]  /*06c0*/  USHF.L.U32 UR10, UR10, 0x1, URZ ;  /* 0x000000010a0a7899 */ /* 0x000fe400080006ff */
[----:B------:R-:W-:-:S04]  /*06d0*/  UIADD3 UR4, UPT, UPT, -UR4, 0x100000, URZ ;  /* 0x0010000004047890 */ /* 0x000fc8000fffe1ff */
[----:B------:R-:W-:Y:S02]  /*06e0*/  USHF.L.U32 UR5, UR4, 0xb, URZ ;  /* 0x0000000b04057899 */ /* 0x000fe400080006ff */
[----:B------:R-:W-:Y:S01]  /*06f0*/  USHF.L.U32 UR4, UR4, 0x1, URZ ;  /* 0x0000000104047899 */ /* 0x000fe200080006ff */
[----:B------:R-:W-:Y:S01]  /*0700*/  ELECT P0, URZ, PT ;  /* 0x0000000000ff782f */ /* 0x000fe20003800000 */
[----:B--2---:R-:W-:Y:S01]  /*0710*/  ULEA UR7, UR7, UR9, 0x18 ;  /* 0x0000000907077291 */ /* 0x004fe2000f8ec0ff */
[----:B------:R-:W1:Y:S11]  /*0720*/  FENCE.VIEW.ASYNC.S ;  /* 0x00000000000073c6 */ /* 0x000e760000000000 */
[----:B-1----:R2:W1:Y:S01]  /*0730*/  SYNCS.EXCH.64 URZ, [UR7+0x30], UR10 ;  /* 0x0000300a07ff75b2 */ /* 0x0024620008000100 */
[----:B------:R2:W1:Y:S01]  /*0740*/  SYNCS.EXCH.64 URZ, [UR7+0x50], UR4 ;  /* 0x0000500407ff75b2 */ /* 0x0004620008000100 */
[----:B------:R2:W1:Y:S01]  /*0750*/  SYNCS.EXCH.64 URZ, [UR7+0x38], UR10 ;  /* 0x0000380a07ff75b2 */ /* 0x0004620008000100 */
[----:B------:R2:W1:Y:S01]  /*0760*/  SYNCS.EXCH.64 URZ, [UR7+0x58], UR4 ;  /* 0x0000580407ff75b2 */ /* 0x0004620008000100 */
[----:B------:R2:W1:Y:S01]  /*0770*/  SYNCS.EXCH.64 URZ, [UR7+0x40], UR10 ;  /* 0x0000400a07ff75b2 */ /* 0x0004620008000100 */
[----:B------:R2:W1:Y:S01]  /*0780*/  SYNCS.EXCH.64 URZ, [UR7+0x60], UR4 ;  /* 0x0000600407ff75b2 */ /* 0x0004620008000100 */
[----:B------:R2:W1:Y:S01]  /*0790*/  SYNCS.EXCH.64 URZ, [UR7+0x48], UR10 ;  /* 0x0000480a07ff75b2 */ /* 0x0004620008000100 */
[----:B------:R2:W1:Y:S02]  /*07a0*/  SYNCS.EXCH.64 URZ, [UR7+0x68], UR4 ;  /* 0x0000680407ff75b2 */ /* 0x0004640008000100 */
[----:B--2---:R-:W-:Y:S01]  /*07b0*/  NOP ;  /* 0x0000000000007918 */ /* 0x004fe20000000000 */
.L_x_10:
[----:B------:R-:W2:Y:S01]  /*07c0*/  SHFL.IDX PT, R2, R173, RZ, 0x1f ;  /* 0x00001fffad027589 */ /* 0x000ea200000e0000 */
[----:B------:R-:W-:Y:S01]  /*07d0*/  NOP ;  /* 0x0000000000007918 */ /* 0x000fe20000000000 */
[----:B--2---:R-:W-:-:S13]  /*07e0*/  ISETP.NE.AND P0, PT, R2, 0x3, PT ;  /* 0x000000030200780c */ /* 0x004fda0003f05270 */
[----:B------:R-:W-:Y:S05]  /*07f0*/  @P0 BRA `(.L_x_11) ;  /* 0x0000000000300947 */ /* 0x000fea0003800000 */
[----:B-1----:R-:W1:Y:S01]  /*0800*/  S2UR UR5, SR_CgaCtaId ;  /* 0x00000000000579c3 */ /* 0x002e620000008800 */
        /* <DEDUP_REMOVED lines=8> */
[----:B-1----:R2:W1:Y:S01]  /*0890*/  SYNCS.EXCH.64 URZ, [UR5+0x70], UR10 ;  /* 0x0000700a05ff75b2 */ /* 0x0024620008000100 */
[----:B------:R2:W1:Y:S02]  /*08a0*/  SYNCS.EXCH.64 URZ, [UR5+0x78], UR10 ;  /* 0x0000780a05ff75b2 */ /* 0x0004640008000100 */
[----:B--2---:R-:W-:Y:S01]  /*08b0*/  NOP ;  /* 0x0000000000007918 */ /* 0x004fe20000000000 */
.L_x_11:
[----:B------:R-:W2:Y:S01]  /*08c0*/  SHFL.IDX PT, R2, R173, RZ, 0x1f ;  /* 0x00001fffad027589 */ /* 0x000ea200000e0000 */
[----:B------:R-:W-:Y:S01]  /*08d0*/  NOP ;  /* 0x0000000000007918 */ /* 0x000fe20000000000 */
[----:B--2---:R-:W-:-:S13]  /*08e0*/  ISETP.NE.AND P0, PT, R2, 0x4, PT ;  /* 0x000000040200780c */ /* 0x004fda0003f05270 */
[----:B------:R-:W-:Y:S05]  /*08f0*/  @P0 BRA `(.L_x_12) ;  /* 0x00000000004c0947 */ /* 0x000fea0003800000 */
[----:B-1----:R-:W1:Y:S01]  /*0900*/  S2UR UR5, SR_CgaCtaId ;  /* 0x00000000000579c3 */ /* 0x002e620000008800 */
[----:B------:R-:W-:Y:S01]  /*0910*/  UMOV UR9, 0x100 ;  /* 0x0000010000097882 */ /* 0x000fe20000000000 */
[----:B------:R-:W-:Y:S01]  /*0920*/  UMOV UR7, 0x400 ;  /* 0x0000040000077882 */ /* 0x000fe20000000000 */
[----:B------:R-:W-:Y:S01]  /*0930*/  USEL UR9, UR9, 0xe0, UP2 ;  /* 0x000000e009097887 */ /* 0x000fe20009000000 */
[----:B------:R-:W-:Y:S01]  /*0940*/  UMOV UR4, 0x1 ;  /* 0x0000000100047882 */ /* 0x000fe20000000000 */
[----:B------:R-:W-:Y:S01]  /*0950*/  ELECT P0, URZ, PT ;  /* 0x0000000000ff782f */ /* 0x000fe20003800000 */
[----:B------:R-:W-:-:S04]  /*0960*/  UIADD3 UR10, UPT, UPT, -UR4, 0x100000, URZ ;  /* 0x00100000040a7890 */ /* 0x000fc8000fffe1ff */
[----:B------:R-:W-:Y:S02]  /*0970*/  USHF.L.U32 UR11, UR10, 0xb, URZ ;  /* 0x0000000b0a0b7899 */ /* 0x000fe400080006ff */
[----:B------:R-:W-:Y:S02]  /*0980*/  USHF.L.U32 UR10, UR10, 0x1, URZ ;  /* 0x000000010a0a7899 */ /* 0x000fe400080006ff */
[----:B------:R-:W-:-:S04]  /*0990*/  UIADD3 UR12, UPT, UPT, -UR9, 0x100000, URZ ;  /* 0x00100000090c7890 */ /* 0x000fc8000fffe1ff */
[----:B------:R-:W-:Y:S02]  /*09a0*/  USHF.L.U32 UR13, UR12, 0xb, URZ ;  /* 0x0000000b0c0d7899 */ /* 0x000fe400080006ff */
[----:B------:R-:W-:Y:S02]  /*09b0*/  USHF.L.U32 UR12, UR12, 0x1, URZ ;  /* 0x000000010c0c7899 */ /* 0x000fe400080006ff */
[----:B-1----:R-:W-:Y:S01]  /*09c0*/  ULEA UR5, UR5, UR7, 0x18 ;  /* 0x0000000705057291 */ /* 0x002fe2000f8ec0ff */
[----:B------:R-:W1:Y:S11]  /*09d0*/  FENCE.VIEW.ASYNC.S ;  /* 0x00000000000073c6 */ /* 0x000e760000000000 */
[----:B-1----:R2:W1:Y:S01]  /*09e0*/  SYNCS.EXCH.64 URZ, [UR5+0x80], UR10 ;  /* 0x0000800a05ff75b2 */ /* 0x0024620008000100 */
[----:B------:R2:W1:Y:S01]  /*09f0*/  SYNCS.EXCH.64 URZ, [UR5+0x90], UR12 ;  /* 0x0000900c05ff75b2 */ /* 0x0004620008000100 */
[----:B------:R2:W1:Y:S01]  /*0a00*/  SYNCS.EXCH.64 URZ, [UR5+0x88], UR10 ;  /* 0x0000880a05ff75b2 */ /* 0x0004620008000100 */
[----:B------:R2:W1:Y:S02]  /*0a10*/  SYNCS.EXCH.64 URZ, [UR5+0x98], UR12 ;  /* 0x0000980c05ff75b2 */ /* 0x0004640008000100 */
[----:B--2---:R-:W-:Y:S01]  /*0a20*/  NOP ;  /* 0x0000000000007918 */ /* 0x004fe20000000000 */
.L_x_12:
        /* <DEDUP_REMOVED lines=20> */
[----:B------:R2:W1:Y:S02]  /*0b70*/  SYNCS.EXCH.64 URZ, [UR7+0xb8], UR4 ;  /* 0x0000b80407ff75b2 */ /* 0x0004640008000100 */
[----:B--2---:R-:W-:Y:S01]  /*0b80*/  NOP ;  /* 0x0000000000007918 */ /* 0x004fe20000000000 */
.L_x_13:
        /* <DEDUP_REMOVED lines=18> */
.L_x_14:
[----:B-1----:R-:W1:Y:S01]  /*0cb0*/  S2UR UR5, SR_CTAID.X ;  /* 0x00000000000579c3 */ /* 0x002e620000002500 */
[----:B------:R-:W-:-:S05]  /*0cc0*/  CS2R.32 R170, SR_CgaSize ;  /* 0x0000000000aa7805 */ /* 0x000fca0000008a00 */
[----:B------:R-:W-:-:S05]  /*0cd0*/  IMAD R170, R170, -0xa0, RZ ;  /* 0xffffff60aaaa7824 */ /* 0x000fca00078e02ff */
[----:B------:R-:W-:-:S14]  /*0ce0*/  R2UR UR9, R170 ;  /* 0x00000000aa0972ca */ /* 0x000fdc00000e0000 */
[----:B------:R-:W2:Y:S01]  /*0cf0*/  LDCU UR9, c[0x0][UR9+0x2b0] ;  /* 0x00005600090977ac */ /* 0x000ea20008000800 */
[----:B------:R-:W-:Y:S01]  /*0d00*/  NOP ;  /* 0x0000000000007918 */ /* 0x000fe20000000000 */
[----:B------:R-:W-:-:S05]  /*0d10*/  CS2R.32 R170, SR_CgaSize ;  /* 0x0000000000aa7805 */ /* 0x000fca0000008a00 */
[----:B------:R-:W-:-:S05]  /*0d20*/  IMAD R170, R170, -0xa0, RZ ;  /* 0xffffff60aaaa7824 */ /* 0x000fca00078e02ff */
[----:B------:R-:W-:-:S14]  /*0d30*/  R2UR UR7, R170 ;  /* 0x00000000aa0772ca */ /* 0x000fdc00000e0000 */
[----:B------:R-:W3:Y:S01]  /*0d40*/  LDCU UR7, c[0x0][UR7+0x2b4] ;  /* 0x00005680070777ac */ /* 0x000ee20008000800 */
[----:B------:R-:W4:Y:S08]  /*0d50*/  S2UR UR4, SR_CTAID.Y ;  /* 0x00000000000479c3 */ /* 0x000f300000002600 */
[----:B------:R-:W3:Y:S01]  /*0d60*/  LDC R9, c[0x0][0xb24] ;  /* 0x0002c900ff097b82 */ /* 0x000ee20000000800 */
[----:B-1----:R-:W-:-:S02]  /*0d70*/  I2FP.F32.U32 R5, UR5 ;  /* 0x0000000500057c45 */ /* 0x002fc40008201000 */
[----:B------:R-:W-:-:S05]  /*0d80*/  CS2R.32 R3, SR_CgaSize ;  /* 0x0000000000037805 */ /* 0x000fca0000008a00 */
[----:B------:R-:W-:-:S06]  /*0d90*/  IMAD R3, R3, -0xa0, RZ ;  /* 0xffffff6003037824 */ /* 0x000fcc00078e02ff */
[----:B------:R-:W1:Y:S01]  /*0da0*/  LDC R3, c[0x0][R3+0x2a0] ;  /* 0x0000a80003037b82 */ /* 0x000e620000000800 */
[----:B------:R-:W-:Y:S01]  /*0db0*/  MOV R21, UR5 ;  /* 0x0000000500157c02 */ /* 0x000fe20008000f00 */
[----:B--2---:R-:W-:Y:S01]  /*0dc0*/  FMUL R5, R5, UR9 ;  /* 0x0000000905057c20 */ /* 0x004fe20008400000 */
[----:B----4-:R-:W-:Y:S02]  /*0dd0*/  I2FP.F32.U32 R4, UR4 ;  /* 0x0000000400047c45 */ /* 0x010fe40008201000 */
[----:B------:R-:W-:-:S05]  /*0de0*/  CS2R.32 R2, SR_CgaSize ;  /* 0x0000000000027805 */ /* 0x000fca0000008a00 */
[----:B------:R-:W-:-:S06]  /*0df0*/  IMAD R2, R2, -0xa0, RZ ;  /* 0xffffff6002027824 */ /* 0x000fcc00078e02ff */
[----:B------:R-:W2:Y:S01]  /*0e00*/  LDC R2, c[0x0][R2+0x2a4] ;  /* 0x0000a90002027b82 */ /* 0x000ea20000000800 */
[----:B------:R-:W4:Y:S01]  /*0e10*/  F2I.U32.TRUNC.NTZ R170, R5 ;  /* 0x0000000500aa7305 */ /* 0x000f22000020f000 */
[----:B------:R-:W-:Y:S01]  /*0e20*/  MOV R20, UR4 ;  /* 0x0000000400147c02 */ /* 0x000fe20008000f00 */
[----:B---3--:R-:W-:-:S05]  /*0e30*/  FMUL R4, R4, UR7 ;  /* 0x0000000704047c20 */ /* 0x008fca0008400000 */
[----:B------:R-:W-:Y:S01]  /*0e40*/  BAR.SYNC.DEFER_BLOCKING 0x0 ;  /* 0x0000000000007b1d */ /* 0x000fe20000010000 */
[----:B------:R-:W-:-:S05]  /*0e50*/  ISETP.GE.AND P0, PT, R9, 0x1, PT ;  /* 0x000000010900780c */ /* 0x000fca0003f06270 */
[----:B------:R-:W3:Y:S02]  /*0e60*/  F2I.U32.TRUNC.NTZ R147, R4 ;  /* 0x0000000400937305 */ /* 0x000ee4000020f000 */
[----:B------:R-:W2:Y:S01]  /*0e70*/  S2UR UR36, SR_CTAID.Z ;  /* 0x00000000002479c3 */ /* 0x000ea20000002700 */
[----:B----4-:R-:W-:-:S05]  /*0e80*/  IADD3 R170, PT, PT, -R170, RZ, RZ ;  /* 0x000000ffaaaa7210 */ /* 0x010fca0007ffe1ff */
[----:B-1----:R-:W-:Y:S01]  /*0e90*/  IMAD R170, R3, R170, UR5 ;  /* 0x0000000503aa7e24 */ /* 0x002fe2000f8e02aa */
[----:B---3--:R-:W-:-:S05]  /*0ea0*/  IADD3 R147, PT, PT, -R147, RZ, RZ ;  /* 0x000000ff93937210 */ /* 0x008fca0007ffe1ff */
[----:B--2---:R-:W-:Y:S01]  /*0eb0*/  IMAD R147, R2, R147, UR4 ;  /* 0x0000000402937e24 */ /* 0x004fe2000f8e0293 */
[----:B------:R-:W-:Y:S06]  /*0ec0*/  @!P0 BRA `(.L_x_15) ;  /* 0x0000000000b88947 */ /* 0x000fec0003800000 */
[----:B------:R-:W1:Y:S01]  /*0ed0*/  LDC.64 R4, c[0x0][0xb18] ;  /* 0x0002c600ff047b82 */ /* 0x000e620000000a00 */
[----:B------:R-:W-:-:S07]  /*0ee0*/  ISETP.NE.AND P0, PT, R9, 0x1, PT ;  /* 0x000000010900780c */ /* 0x000fce0003f05270 */
[----:B------:R-:W2:Y:S08]  /*0ef0*/  LDC R10, c[0x0][0xb0c] ;  /* 0x0002c300ff0a7b82 */ /* 0x000eb00000000800 */
[----:B------:R-:W3:Y:S08]  /*0f00*/  LDC R11, c[0x0][0x370] ;  /* 0x0000dc00ff0b7b82 */ /* 0x000ef00000000800 */
[----:B------:R-:W4:Y:S01]  /*0f10*/  LDC R12, c[0x0][0x374] ;  /* 0x0000dd00ff0c7b82 */ /* 0x000f220000000800 */
[----:B-1----:R-:W-:-:S07]  /*0f20*/  ISETP.NE.AND P1, PT, R4, 0x1, PT ;  /* 0x000000010400780c */ /* 0x002fce0003f25270 */
[----:B------:R-:W3:Y:S01]  /*0f30*/  LDC.64 R6, c[0x0][0xb10] ;  /* 0x0002c400ff067b82 */ /* 0x000ee20000000a00 */
[----:B--2---:R-:W-:-:S07]  /*0f40*/  ISETP.NE.AND P2, PT, R10, 0x1, PT ;  /* 0x000000010a00780c */ /* 0x004fce0003f45270 */
[----:B------:R-:W1:Y:S08]  /*0f50*/  LDC R8, c[0x0][0xb20] ;  /* 0x0002c800ff087b82 */ /* 0x000e700000000800 */
[----:B------:R-:W2:Y:S01]  /*0f60*/  LDC.64 R2, c[0x0][0xb28] ;  /* 0x0002ca00ff027b82 */ /* 0x000ea20000000a00 */
[----:B----4-:R-:W-:-:S04]  /*0f70*/  IMAD.HI.U32 R13, R12, R5, RZ ;  /* 0x000000050c0d7227 */ /* 0x010fc800078e00ff */
[----:B------:R-:W-:-:S04]  /*0f80*/  IMAD.HI.U32 R5, R20, R5, RZ ;  /* 0x0000000514057227 */ /* 0x000fc800078e00ff */
[----:B---3--:R-:W-:-:S04]  /*0f90*/  IMAD.HI.U32 R14, R11, R6, RZ ;  /* 0x000000060b0e7227 */ /* 0x008fc800078e00ff */
[C---:B------:R-:W-:Y:S01]  /*0fa0*/  IMAD.HI.U32 R16, R21.reuse, R6, RZ ;  /* 0x0000000615107227 */ /* 0x040fe200078e00ff */
[-C--:B------:R-:W-:Y:S02]  /*0fb0*/  @P2 SHF.R.U32.HI R11, RZ, R7.reuse, R14 ;  /* 0x00000007ff0b2219 */ /* 0x080fe4000001160e */
[-C--:B-1----:R-:W-:Y:S02]  /*0fc0*/  @P1 SHF.R.U32.HI R12, RZ, R8.reuse, R13 ;  /* 0x00000008ff0c1219 */ /* 0x082fe4000001160d */
[----:B------:R-:W-:Y:S02]  /*0fd0*/  SHF.R.U32.HI R5, RZ, R8, R5 ;  /* 0x00000008ff057219 */ /* 0x000fe40000011605 */
[----:B------:R-:W-:Y:S02]  /*0fe0*/  SHF.R.U32.HI R16, RZ, R7, R16 ;  /* 0x00000007ff107219 */ /* 0x000fe40000011610 */
[----:B------:R-:W-:Y:S01]  /*0ff0*/  SEL R5, R20, R5, !P1 ;  /* 0x0000000514057207 */ /* 0x000fe20004800000 */
[----:B--2---:R-:W-:Y:S01]  /*1000*/  IMAD.HI.U32 R14, R12, R2, RZ ;  /* 0x000000020c0e7227 */ /* 0x004fe200078e00ff */
[----:B------:R-:W-:-:S02]  /*1010*/  SEL R7, R21, R16, !P2 ;  /* 0x0000001015077207 */ /* 0x000fc40005000000 */
[----:B------:R-:W-:Y:S01]  /*1020*/  IADD3 R13, PT, PT, -R5, RZ, RZ ;  /* 0x000000ff050d7210 */ /* 0x000fe20007ffe1ff */
[----:B------:R-:W-:Y:S01]  /*1030*/  IMAD.HI.U32 R6, R11, R2, RZ ;  /* 0x000000020b067227 */ /* 0x000fe200078e00ff */
[----:B------:R-:W-:-:S03]  /*1040*/  @P0 SHF.R.U32.HI R12, RZ, R3, R14 ;  /* 0x00000003ff0c0219 */ /* 0x000fc6000001160e */
[----:B------:R-:W-:Y:S01]  /*1050*/  IMAD R13, R4, R13, R20 ;  /* 0x0000000d040d7224 */ /* 0x000fe200078e0214 */
[----:B------:R-:W-:Y:S01]  /*1060*/  @P0 SHF.R.U32.HI R11, RZ, R3, R6 ;  /* 0x00000003ff0b0219 */ /* 0x000fe20000011606 */
[----:B------:R-:W-:-:S04]  /*1070*/  IMAD R12, R12, R9, RZ ;  /* 0x000000090c0c7224 */ /* 0x000fc800078e02ff */
[----:B------:R-:W-:Y:S01]  /*1080*/  IMAD R6, R11, R9, RZ ;  /* 0x000000090b067224 */ /* 0x000fe200078e02ff */
[----:B------:R-:W-:-:S04]  /*1090*/  ISETP.GE.AND P1, PT, R5, R12, PT ;  /* 0x0000000c0500720c */ /* 0x000fc80003f26270 */
[----:B------:R-:W-:Y:S01]  /*10a0*/  ISETP.GE.OR P1, PT, R7, R6, P1 ;  /* 0x000000060700720c */ /* 0x000fe20000f26670 */
[----:B------:R-:W-:-:S05]  /*10b0*/  IMAD.HI.U32 R6, R5, R2, RZ ;  /* 0x0000000205067227 */ /* 0x000fca00078e00ff */
[----:B------:R-:W-:-:S04]  /*10c0*/  SHF.R.U32.HI R6, RZ, R3, R6 ;  /* 0x00000003ff067219 */ /* 0x000fc80000011606 */
[----:B------:R-:W-:-:S03]  /*10d0*/  SEL R6, R5, R6, !P0 ;  /* 0x0000000605067207 */ /* 0x000fc60004000000 */
[----:B------:R-:W-:Y:S01]  /*10e0*/  @!P1 IMAD.HI.U32 R8, R7, R2, RZ ;  /* 0x0000000207089227 */ /* 0x000fe200078e00ff */
[----:B------:R-:W-:-:S04]  /*10f0*/  IADD3 R2, PT, PT, -R6, RZ, RZ ;  /* 0x000000ff06027210 */ /* 0x000fc80007ffe1ff */
[----:B------:R-:W-:Y:S01]  /*1100*/  @!P1 SHF.R.U32.HI R8, RZ, R3, R8 ;  /* 0x00000003ff089219 */ /* 0x000fe20000011608 */
[----:B------:R-:W-:-:S03]  /*1110*/  IMAD R2, R9, R2, R5 ;  /* 0x0000000209027224 */ /* 0x000fc600078e0205 */
[----:B------:R-:W-:-:S05]  /*1120*/  @!P1 SEL R3, R7, R8, !P0 ;  /* 0x0000000807039207 */ /* 0x000fca0004000000 */
[--C-:B------:R-:W-:Y:S02]  /*1130*/  @!P1 IMAD.IADD R6, R6, 0x1, -R3.reuse ;  /* 0x0000000106069824 */ /* 0x100fe400078e0a03 */
[----:B------:R-:W-:Y:S01]  /*1140*/  @!P1 IMAD R3, R2, R11, R3 ;  /* 0x0000000b02039224 */ /* 0x000fe200078e0203 */
[----:B------:R-:W-:Y:S01]  /*1150*/  IADD3 R2, PT, PT, -R7, RZ, RZ ;  /* 0x000000ff07027210 */ /* 0x000fe20007ffe1ff */
[----:B------:R-:W-:Y:S02]  /*1160*/  @!P1 IMAD R5, R6, R9, R7 ;  /* 0x0000000906059224 */ /* 0x000fe400078e0207 */
[----:B------:R-:W-:Y:S02]  /*1170*/  @!P1 IMAD.MOV.U32 R7, RZ, RZ, R3 ;  /* 0x000000ffff079224 */ /* 0x000fe400078e0003 */
[----:B------:R-:W-:Y:S02]  /*1180*/  IMAD R2, R10, R2, R21 ;  /* 0x000000020a027224 */ /* 0x000fe400078e0215 */
[----:B------:R-:W-:-:S02]  /*1190*/  IMAD R20, R5, R4, R13 ;  /* 0x0000000405147224 */ /* 0x000fc400078e020d */
[----:B------:R-:W-:Y:S02]  /*11a0*/  IMAD R21, R7, R10, R2 ;  /* 0x0000000a07157224 */ /* 0x000fe400078e0202 */
.L_x_15:
[----:B------:R-:W1:Y:S01]  /*11b0*/  LDCU UR4, c[0x0][0xb30] ;  /* 0x00016600ff0477ac */ /* 0x000e620008000800 */
[----:B------:R-:W2:Y:S08]  /*11c0*/  S2UR UR37, SR_CgaCtaId ;  /* 0x00000000002579c3 */ /* 0x000eb00000008800 */
[----:B------:R-:W3:Y:S01]  /*11d0*/  LDC R72, c[0x0][0xb24] ;  /* 0x0002c900ff487b82 */ /* 0x000ee20000000800 */
[----:B-1----:R-:W-:-:S09]  /*11e0*/  UISETP.NE.AND UP1, UPT, UR4, 0x1, UPT ;  /* 0x000000010400788c */ /* 0x002fd2000bf25270 */
[----:B--2---:R-:W-:Y:S05]  /*11f0*/  BRA.U UP1, `(.L_x_16) ;  /* 0x0000000101407547 */ /* 0x004fea000b800000 */
[----:B------:R-:W1:Y:S08]  /*1200*/  LDC.64 R4, c[0x0][0xb10] ;  /* 0x0002c400ff047b82 */ /* 0x000e700000000a00 */
[----:B------:R-:W2:Y:S08]  /*1210*/  LDC.64 R2, c[0x0][0xb18] ;  /* 0x0002c600ff027b82 */ /* 0x000eb00000000a00 */
[----:B------:R-:W4:Y:S08]  /*1220*/  LDC R6, c[0x0][0xb20] ;  /* 0x0002c800ff067b82 */ /* 0x000f300000000800 */
[----:B------:R-:W3:Y:S01]  /*1230*/  LDC R8, c[0x0][0xb0c] ;  /* 0x0002c300ff087b82 */ /* 0x000ee20000000800 */
[----:B-1----:R-:W-:-:S05]  /*1240*/  IMAD.HI.U32 R4, R21, R4, RZ ;  /* 0x0000000415047227 */ /* 0x002fca00078e00ff */
[----:B------:R-:W-:Y:S01]  /*1250*/  SHF.R.U32.HI R4, RZ, R5, R4 ;  /* 0x00000005ff047219 */ /* 0x000fe20000011604 */
[----:B--2---:R-:W-:Y:S01]  /*1260*/  IMAD.HI.U32 R3, R20, R3, RZ ;  /* 0x0000000314037227 */ /* 0x004fe200078e00ff */
[----:B------:R-:W-:-:S04]  /*1270*/  ISETP.NE.AND P0, PT, R2, 0x1, PT ;  /* 0x000000010200780c */ /* 0x000fc80003f05270 */
[----:B----4-:R-:W-:-:S04]  /*1280*/  SHF.R.U32.HI R3, RZ, R6, R3 ;  /* 0x00000006ff037219 */ /* 0x010fc80000011603 */
[----:B------:R-:W-:Y:S02]  /*1290*/  SEL R3, R20, R3, !P0 ;  /* 0x0000000314037207 */ /* 0x000fe40004000000 */
[----:B---3--:R-:W-:-:S04]  /*12a0*/  ISETP.NE.AND P1, PT, R8, 0x1, PT ;  /* 0x000000010800780c */ /* 0x008fc80003f25270 */
[----:B------:R-:W-:-:S05]  /*12b0*/  SEL R4, R21, R4, !P1 ;  /* 0x0000000415047207 */ /* 0x000fca0004800000 */
[----:B------:R-:W-:Y:S02]  /*12c0*/  IMAD.IADD R5, R3, 0x1, -R4 ;  /* 0x0000000103057824 */ /* 0x000fe400078e0a04 */
[----:B------:R-:W-:Y:S02]  /*12d0*/  IMAD.IADD R3, R4, 0x1, -R3 ;  /* 0x0000000104037824 */ /* 0x000fe400078e0a03 */
[----:B------:R-:W-:Y:S02]  /*12e0*/  IMAD R21, R5, R8, R21 ;  /* 0x0000000805157224 */ /* 0x000fe400078e0215 */
[----:B------:R-:W-:-:S07]  /*12f0*/  IMAD R20, R3, R2, R20 ;  /* 0x0000000203147224 */ /* 0x000fce00078e0214 */
.L_x_16:
[----:B------:R-:W-:Y:S01]  /*1300*/  BAR.SYNC.DEFER_BLOCKING 0x0 ;  /* 0x0000000000007b1d */ /* 0x000fe20000010000 */
[----:B------:R-:W-:Y:S01]  /*1310*/  UISETP.NE.AND UP1, UPT, UR8, 0x2, UPT ;  /* 0x000000020800788c */ /* 0x000fe2000bf25270 */
[----:B------:R-:W-:Y:S02]  /*1320*/  ISETP.NE.OR P5, PT, R0, 0x2, !P5 ;  /* 0x000000020000780c */ /* 0x000fe40006fa5670 */
[----:B------:R-:W-:-:S06]  /*1330*/  LOP3.LUT R2, R185, 0x1f, RZ, 0xc0, !PT ;  /* 0x0000001fb9027812 */ /* 0x000fcc00078ec0ff */
[----:B------:R-:W-:Y:S05]  /*1340*/  BRA.U UP1, `(.L_x_17) ;  /* 0x0000001101387547 */ /* 0x000fea000b800000 */
[----:B------:R-:W1:Y:S01]  /*1350*/  LDCU UR13, c[0x0][0x38c] ;  /* 0x00007180ff0d77ac */ /* 0x000e620008000800 */
[----:B------:R-:W2:Y:S01]  /*1360*/  LDC R9, c[0x0][0x370] ;  /* 0x0000dc00ff097b82 */ /* 0x000ea20000000800 */
[----:B------:R-:W-:Y:S01]  /*1370*/  PLOP3.LUT P1, PT, PT, PT, UP2, 0x80, 0x8 ;  /* 0x000000000008781c */ /* 0x000fe20003f2f028 */
[----:B------:R-:W-:Y:S01]  /*1380*/  IMAD.MOV.U32 R15, RZ, RZ, 0x1 ;  /* 0x00000001ff0f7424 */ /* 0x000fe200078e00ff */
[----:B------:R-:W-:Y:S01]  /*1390*/  ISETP.EQ.OR P4, PT, R2, RZ, P5 ;  /* 0x000000ff0200720c */ /* 0x000fe20002f82670 */
[----:B------:R-:W-:Y:S01]  /*13a0*/  IMAD.MOV.U32 R14, RZ, RZ, RZ ;  /* 0x000000ffff0e7224 */ /* 0x000fe200078e00ff */
[----:B------:R-:W-:Y:S02]  /*13b0*/  PLOP3.LUT P1, PT, P1, PT, PT, 0x8, 0x80 ;  /* 0x000000000080781c */ /* 0x000fe40000f2e170 */
[----:B------:R-:W-:Y:S01]  /*13c0*/  CS2R R12, SRZ ;  /* 0x00000000000c7805 */ /* 0x000fe2000001ff00 */
[----:B------:R-:W-:Y:S01]  /*13d0*/  IMAD.MOV.U32 R10, RZ, RZ, 0x1 ;  /* 0x00000001ff0a7424 */ /* 0x000fe200078e00ff */
[----:B------:R-:W4:Y:S01]  /*13e0*/  LDC R0, c[0x0][0x374] ;  /* 0x0000dd00ff007b82 */ /* 0x000f220000000800 */
[----:B------:R-:W2:Y:S01]  /*13f0*/  LDCU.64 UR22, c[0x0][0x348] ;  /* 0x00006900ff1677ac */ /* 0x000ea20008000a00 */
[----:B------:R-:W-:Y:S01]  /*1400*/  UMOV UR6, URZ ;  /* 0x000000ff00067c82 */ /* 0x000fe20008000000 */
[----:B-1----:R-:W-:-:S04]  /*1410*/  UIADD3 UR5, UPT, UPT, UR13, 0x1f, URZ ;  /* 0x0000001f0d057890 */ /* 0x002fc8000fffe0ff */
[----:B------:R-:W-:-:S04]  /*1420*/  USHF.R.S32.HI UR4, URZ, 0x1f, UR5 ;  /* 0x0000001fff047899 */ /* 0x000fc80008011405 */
[----:B------:R-:W-:-:S04]  /*1430*/  ULEA.HI UR4, UR4, UR5, URZ, 0x5 ;  /* 0x0000000504047291 */ /* 0x000fc8000f8f28ff */
[----:B------:R-:W-:Y:S02]  /*1440*/  USHF.R.S32.HI UR15, URZ, 0x5, UR4 ;  /* 0x00000005ff0f7899 */ /* 0x000fe40008011404 */
[----:B------:R-:W-:Y:S02]  /*1450*/  UIADD3 UR4, UPT, UPT, UR13, -0x1, URZ ;  /* 0xffffffff0d047890 */ /* 0x000fe4000fffe0ff */
[----:B------:R-:W-:Y:S02]  /*1460*/  UISETP.LT.U32.AND UP0, UPT, UR15, 0x3, UPT ;  /* 0x000000030f00788c */ /* 0x000fe4000bf01070 */
[----:B------:R-:W-:Y:S02]  /*1470*/  UISETP.GE.U32.AND UP1, UPT, UR4, -0x3f, UPT ;  /* 0xffffffc10400788c */ /* 0x000fe4000bf26070 */
[----:B------:R-:W-:Y:S02]  /*1480*/  USEL UR14, UR15, 0x3, UP0 ;  /* 0x000000030f0e7887 */ /* 0x000fe40008000000 */
[----:B------:R-:W-:-:S02]  /*1490*/  UIADD3 UR13, UPT, UPT, UR13, 0x3e, URZ ;  /* 0x0000003e0d0d7890 */ /* 0x000fc4000fffe0ff */
[----:B------:R-:W-:Y:S02]  /*14a0*/  UIADD3 UR5, UPT, UPT, UR14, -0x1, URZ ;  /* 0xffffffff0e057890 */ /* 0x000fe4000fffe0ff */
[----:B------:R-:W-:-:S03]  /*14b0*/  UIADD3 UR7, UPT, UPT, UR15, -UR14, URZ ;  /* 0x8000000e0f077290 */ /* 0x000fc6000fffe0ff */
[----:B------:R-:W-:-:S04]  /*14c0*/  @UP1 UIADD3 UR5, UPT, UPT, UR14, URZ, URZ ;  /* 0x000000ff0e051290 */ /* 0x000fc8000fffe0ff */
[----:B--2---:R-:W-:-:S12]  /*14d0*/  UIADD3 UR5, UPT, UPT, UR5, 0x1, URZ ;  /* 0x0000000105057890 */ /* 0x004fd8000fffe0ff */
.L_x_35:
[----:B------:R-:W-:Y:S01]  /*14e0*/  UISETP.NE.AND UP0, UPT, UR37, URZ, UPT ;  /* 0x000000ff2500728c */ /* 0x000fe2000bf05270 */
[----:B------:R-:W1:Y:S08]  /*14f0*/  S2UR UR37, SR_CgaCtaId ;  /* 0x00000000002579c3 */ /* 0x000e700000008800 */
[----:B------:R-:W-:Y:S05]  /*1500*/  BRA.U UP0, `(.L_x_18) ;  /* 0x0000000100347547 */ /* 0x000fea000b800000 */
[----:B------:R-:W2:Y:S01]  /*1510*/  S2R R2, SR_CgaCtaId ;  /* 0x0000000000027919 */ /* 0x000ea20000008800 */
[----:B------:R-:W-:-:S04]  /*1520*/  MOV R3, 0x400 ;  /* 0x0000040000037802 */ /* 0x000fc80000000f00 */
[----:B--2---:R-:W-:Y:S02]  /*1530*/  LEA R3, R2, R3, 0x18 ;  /* 0x0000000302037211 */ /* 0x004fe400078ec0ff */
[----:B------:R-:W-:-:S03]  /*1540*/  SHF.L.U32 R2, R10, 0x1f, RZ ;  /* 0x0000001f0a027819 */ /* 0x000fc600000006ff */
[----:B------:R-:W-:-:S04]  /*1550*/  IMAD R3, R12, 0x8, R3 ;  /* 0x000000080c037824 */ /* 0x000fc800078e0203 */
[----:B------:R-:W2:Y:S02]  /*1560*/  SYNCS.PHASECHK.TRANS64.TRYWAIT P0, [R3+URZ+0xd0], R2 ;  /* 0x0000d002030075a7 */ /* 0x000ea400080011ff */
[----:B--2---:R-:W-:Y:S05]  /*1570*/  @!P0 BRA `(.L_x_19) ;  /* 0x0000009800148947 */ /* 0x004fea0003800000 */
.L_x_125:
[----:B------:R-:W-:Y:S01]  /*1580*/  VIADD R12, R12, 0x1 ;  /* 0x000000010c0c7836 */ /* 0x000fe20000000000 */
[----:B------:R2:W-:Y:S04]  /*1590*/  SYNCS.ARRIVE.TRANS64.A1T0 RZ, [R3+URZ+0xc0], RZ ;  /* 0x0000c0ff03ff79a7 */ /* 0x0005e800081000ff */
[----:B------:R-:W-:-:S04]  /*15a0*/  ISETP.NE.AND P0, PT, R12, 0x2, PT ;  /* 0x000000020c00780c */ /* 0x000fc80003f05270 */
[----:B------:R-:W-:Y:S02]  /*15b0*/  SEL R12, R12, RZ, P0 ;  /* 0x000000ff0c0c7207 */ /* 0x000fe40000000000 */
[----:B--2---:R-:W-:-:S04]  /*15c0*/  SEL R3, RZ, 0x1, P0 ;  /* 0x00000001ff037807 */ /* 0x004fc80000000000 */
[----:B------:R-:W-:-:S07]  /*15d0*/  LOP3.LUT R10, R10, R3, RZ, 0x3c, !PT ;  /* 0x000000030a0a7212 */ /* 0x000fce00078e3cff */
.L_x_18:
[----:B------:R-:W-:Y:S01]  /*15e0*/  UMOV UR4, 0x400 ;  /* 0x0000040000047882 */ /* 0x000fe20000000000 */
[----:B------:R-:W-:Y:S01]  /*15f0*/  SHF.L.U32 R2, R15, 0x1f, RZ ;  /* 0x0000001f0f027819 */ /* 0x000fe200000006ff */
[----:B-1----:R-:W-:Y:S01]  /*1600*/  ULEA UR4, UR37, UR4, 0x18 ;  /* 0x0000000425047291 */ /* 0x002fe2000f8ec0ff */
[----:B------:R-:W-:Y:S01]  /*1610*/  R2UR UR35, R21 ;  /* 0x00000000152372ca */ /* 0x000fe200000e0000 */
[----:B------:R-:W-:Y:S01]  /*1620*/  UISETP.GE.U32.AND UP0, UPT, UR13, 0x3f, UPT ;  /* 0x0000003f0d00788c */ /* 0x000fe2000bf06070 */
[----:B------:R-:W-:Y:S01]  /*1630*/  R2UR UR11, R20 ;  /* 0x00000000140b72ca */ /* 0x000fe200000e0000 */
[----:B------:R-:W-:Y:S01]  /*1640*/  ULEA UR8, UR6, UR4, 0x3 ;  /* 0x0000000406087291 */ /* 0x000fe2000f8e18ff */
[----:B------:R-:W-:-:S08]  /*1650*/  UMOV UR24, URZ ;  /* 0x000000ff00187c82 */ /* 0x000fd00008000000 */
[----:B------:R1:W2:Y:S01]  /*1660*/  SYNCS.PHASECHK.TRANS64.TRYWAIT P0, [UR8+0x18], R2 ;  /* 0x00001802ff0075a7 */ /* 0x0002a20008001108 */
[----:B------:R-:W-:Y:S02]  /*1670*/  USHF.L.U32 UR35, UR35, 0x7, URZ ;  /* 0x0000000723237899 */ /* 0x000fe400080006ff */
[----:B------:R-:W-:Y:S01]  /*1680*/  USHF.L.U32 UR11, UR11, 0x8, URZ ;  /* 0x000000080b0b7899 */ /* 0x000fe200080006ff */
[----:B------:R-:W-:Y:S11]  /*1690*/  BRA.U !UP0, `(.L_x_20) ;  /* 0x0000000108a87547 */ /* 0x000ff6000b800000 */
[----:B------:R-:W-:Y:S01]  /*16a0*/  UMOV UR16, URZ ;  /* 0x000000ff00107c82 */ /* 0x000fe20008000000 */
[----:B------:R-:W-:-:S05]  /*16b0*/  UMOV UR17, UR6 ;  /* 0x0000000600117c82 */ /* 0x000fca0008000000 */
.L_x_25:
[----:B-1----:R-:W-:Y:S01]  /*16c0*/  ULEA UR33, UR17, UR4, 0x3 ;  /* 0x0000000411217291 */ /* 0x002fe2000f8e18ff */
[----:B--2---:R-:W-:Y:S01]  /*16d0*/  @!P5 MOV R3, 0x3000 ;  /* 0x000030000003d802 */ /* 0x004fe20000000f00 */
[----:B--2---:R-:W-:Y:S10]  /*16e0*/  @P0 BRA `(.L_x_21) ;  /* 0x00000000000c0947 */ /* 0x004ff40003800000 */
[----:B------:R-:W-:-:S04]  /*16f0*/  SHF.L.U32 R5, R15, 0x1f, RZ ;  /* 0x0000001f0f057819 */ /* 0x000fc800000006ff */
[----:B------:R-:W2:Y:S02]  /*1700*/  SYNCS.PHASECHK.TRANS64.TRYWAIT P0, [UR33+0x18], R5 ;  /* 0x00001805ff0075a7 */ /* 0x000ea40008001121 */
[----:B--2---:R-:W-:Y:S05]  /*1710*/  @!P0 BRA `(.L_x_22) ;  /* 0x0000009400c08947 */ /* 0x004fea0003800000 */
.L_x_21:
[----:B------:R2:W-:Y:S01]  /*1720*/  @!P5 SYNCS.ARRIVE.TRANS64 RZ, [UR33], R3 ;  /* 0x00000003ffffd9a7 */ /* 0x0005e20008000021 */
[----:B------:R-:W-:Y:S04]  /*1730*/  BSSY.RECONVERGENT B0, `(.L_x_23) ;  /* 0x0000003000007945 */ /* 0x000fe80003800200 */
[----:B------:R-:W-:Y:S05]  /*1740*/  @P4 BRA `(.L_x_24) ;  /* 0x0000000000044947 */ /* 0x000fea0003800000 */
[----:B------:R-:W-:Y:S05]  /*1750*/  BPT.TRAP 0x1 ;  /* 0x000000040000795c */ /* 0x000fea0000300000 */
.L_x_24:
[----:B------:R-:W-:Y:S05]  /*1760*/  BSYNC.RECONVERGENT B0 ;  /* 0x0000000000007941 */ /* 0x000fea0003800200 */
.L_x_23:
[----:B------:R-:W-:Y:S02]  /*1770*/  UIADD3 UR6, UPT, UPT, UR17, 0x1, URZ ;  /* 0x0000000111067890 */ /* 0x000fe4000fffe0ff */
[----:B------:R-:W-:Y:S02]  /*1780*/  ULEA UR32, UR17, UR4, 0xc ;  /* 0x0000000411207291 */ /* 0x000fe4000f8e60ff */
[----:B------:R-:W-:Y:S02]  /*1790*/  UISETP.NE.AND UP0, UPT, UR6, 0x3, UPT ;  /* 0x000000030600788c */ /* 0x000fe4000bf05270 */
[----:B------:R-:W-:Y:S02]  /*17a0*/  UIADD3 UR26, UP1, UPT, UR22, 0x80, URZ ;  /* 0x00000080161a7890 */ /* 0x000fe4000ff3e0ff */
[----:B------:R-:W-:Y:S02]  /*17b0*/  USEL UR9, URZ, 0x1, UP0 ;  /* 0x00000001ff097887 */ /* 0x000fe40008000000 */
[----:B------:R-:W-:-:S02]  /*17c0*/  USEL UR6, UR6, URZ, UP0 ;  /* 0x000000ff06067287 */ /* 0x000fc40008000000 */
[----:B------:R-:W-:Y:S02]  /*17d0*/  UIADD3 UR20, UP0, UPT, UR22, 0x180, URZ ;  /* 0x0000018016147890 */ /* 0x000fe4000ff1e0ff */
[----:B------:R-:W-:Y:S01]  /*17e0*/  ULEA UR8, UR6, UR4, 0x3 ;  /* 0x0000000406087291 */ /* 0x000fe2000f8e18ff */
[----:B------:R-:W-:Y:S01]  /*17f0*/  LOP3.LUT R15, R15, UR9, RZ, 0x3c, !PT ;  /* 0x000000090f0f7c12 */ /* 0x000fe2000f8e3cff */
[----:B------:R-:W-:Y:S02]  /*1800*/  USHF.L.U32 UR34, UR16, 0x5, URZ ;  /* 0x0000000510227899 */ /* 0x000fe400080006ff */
[----:B------:R-:W-:Y:S01]  /*1810*/  UIADD3.X UR27, UPT, UPT, URZ, UR23, URZ, UP1, !UPT ;  /* 0x00000017ff1b7290 */ /* 0x000fe20008ffe4ff */
[----:B-1----:R-:W-:Y:S01]  /*1820*/  SHF.L.U32 R2, R15, 0x1f, RZ ;  /* 0x0000001f0f027819 */ /* 0x002fe200000006ff */
[----:B------:R-:W-:Y:S02]  /*1830*/  UIADD3 UR32, UPT, UPT, UR32, 0xc400, URZ ;  /* 0x0000c40020207890 */ /* 0x000fe4000fffe0ff */
[----:B------:R-:W-:Y:S01]  /*1840*/  UIADD3.X UR21, UPT, UPT, URZ, UR23, URZ, UP0, !UPT ;  /* 0x00000017ff157290 */ /* 0x000fe200087fe4ff */
[----:B------:R1:W1:Y:S01]  /*1850*/  SYNCS.PHASECHK.TRANS64.TRYWAIT P0, [UR8+0x18], R2 ;  /* 0x00001802ff0075a7 */ /* 0x0002620008001108 */
[----:B------:R-:W-:Y:S01]  /*1860*/  ULEA UR8, UR17, UR4, 0xd ;  /* 0x0000000411087291 */ /* 0x000fe2000f8e68ff */
[----:B------:R-:W-:Y:S01]  /*1870*/  UMOV UR18, 0x0 ;  /* 0x0000000000127882 */ /* 0x000fe20000000000 */
[----:B------:R-:W-:-:S02]  /*1880*/  UMOV UR19, 0x10000000 ;  /* 0x1000000000137882 */ /* 0x000fc40000000000 */
[----:B------:R-:W-:Y:S01]  /*1890*/  UIADD3 UR8, UPT, UPT, UR8, 0xf400, URZ ;  /* 0x0000f40008087890 */ /* 0x000fe2000fffe0ff */
[----:B------:R1:W-:Y:S01]  /*18a0*/  UTMALDG.3D [UR32], [UR26], desc[UR18] ;  /* 0x000012201a0075b4 */ /* 0x0003e20008011000 */
[----:B------:R-:W-:Y:S01]  /*18b0*/  UMOV UR12, UR36 ;  /* 0x00000024000c7c82 */ /* 0x000fe20008000000 */
[----:B------:R-:W-:Y:S01]  /*18c0*/  UMOV UR9, UR33 ;  /* 0x0000002100097c82 */ /* 0x000fe20008000000 */
[----:B------:R-:W-:Y:S01]  /*18d0*/  UMOV UR10, UR34 ;  /* 0x00000022000a7c82 */ /* 0x000fe20008000000 */
[----:B------:R-:W-:Y:S01]  /*18e0*/  UIADD3 UR16, UPT, UPT, UR16, 0x1, URZ ;  /* 0x0000000110107890 */ /* 0x000fe2000fffe0ff */
[----:B------:R-:W-:Y:S01]  /*18f0*/  UMOV UR24, UR5 ;  /* 0x0000000500187c82 */ /* 0x000fe20008000000 */
[----:B------:R-:W-:Y:S02]  /*1900*/  UMOV UR17, UR6 ;  /* 0x0000000600117c82 */ /* 0x000fe40008000000 */
[----:B------:R1:W-:Y:S01]  /*1910*/  UTMALDG.3D [UR8], [UR20], desc[UR18] ;  /* 0x00001208140075b4 */ /* 0x0003e20008011000 */
[----:B------:R-:W-:-:S09]  /*1920*/  UISETP.NE.AND UP0, UPT, UR16, UR5, UPT ;  /* 0x000000051000728c */ /* 0x000fd2000bf05270 */
[----:B------:R-:W-:Y:S05]  /*1930*/  BRA.U UP0, `(.L_x_25) ;  /* 0xfffffffd00607547 */ /* 0x000fea000b83ffff */
.L_x_20:
[----:B-1----:R-:W-:Y:S01]  /*1940*/  ULEA UR8, UR6, UR4, 0x3 ;  /* 0x0000000406087291 */ /* 0x002fe2000f8e18ff */
[----:B------:R-:W-:Y:S01]  /*1950*/  SHF.L.U32 R2, R15, 0x1f, RZ ;  /* 0x0000001f0f027819 */ /* 0x000fe200000006ff */
[----:B------:R-:W-:Y:S01]  /*1960*/  @!P1 SYNCS.ARRIVE.TRANS64.A1T0 RZ, [UR4+0x78], RZ ;  /* 0x000078ffffff99a7 */ /* 0x000fe20008100004 */
[----:B------:R-:W-:-:S06]  /*1970*/  UISETP.GT.AND UP0, UPT, UR15, UR14, UPT ;  /* 0x0000000e0f00728c */ /* 0x000fcc000bf04270 */
[----:B--2---:R1:W2:Y:S03]  /*1980*/  SYNCS.PHASECHK.TRANS64.TRYWAIT P0, [UR8+0x18], R2 ;  /* 0x00001802ff0075a7 */ /* 0x0042a60008001108 */
[----:B------:R-:W-:Y:S05]  /*1990*/  BRA.U !UP0, `(.L_x_26) ;  /* 0x0000000108ac7547 */ /* 0x000fea000b800000 */
[----:B------:R-:W-:Y:S01]  /*19a0*/  UIADD3 UR21, UPT, UPT, UR7, UR24, URZ ;  /* 0x0000001807157290 */ /* 0x000fe2000fffe0ff */
[----:B------:R-:W-:-:S11]  /*19b0*/  UMOV UR25, UR6 ;  /* 0x0000000600197c82 */ /* 0x000fd60008000000 */
.L_x_31:
[----:B-1----:R-:W-:Y:S01]  /*19c0*/  ULEA UR17, UR25, UR4, 0x3 ;  /* 0x0000000419117291 */ /* 0x002fe2000f8e18ff */
[----:B--2---:R-:W-:Y:S01]  /*19d0*/  @!P5 MOV R3, 0x3000 ;  /* 0x000030000003d802 */ /* 0x004fe20000000f00 */
[----:B--2---:R-:W-:Y:S10]  /*19e0*/  @P0 BRA `(.L_x_27) ;  /* 0x00000000000c0947 */ /* 0x004ff40003800000 */
[----:B------:R-:W-:-:S04]  /*19f0*/  SHF.L.U32 R5, R15, 0x1f, RZ ;  /* 0x0000001f0f057819 */ /* 0x000fc800000006ff */
[----:B------:R-:W2:Y:S02]  /*1a00*/  SYNCS.PHASECHK.TRANS64.TRYWAIT P0, [UR17+0x18], R5 ;  /* 0x00001805ff0075a7 */ /* 0x000ea40008001111 */
[----:B--2---:R-:W-:Y:S05]  /*1a10*/  @!P0 BRA `(.L_x_28) ;  /* 0x0000009400188947 */ /* 0x004fea0003800000 */
.L_x_27:
[----:B------:R2:W-:Y:S01]  /*1a20*/  @!P5 SYNCS.ARRIVE.TRANS64 RZ, [UR17], R3 ;  /* 0x00000003ffffd9a7 */ /* 0x0005e20008000011 */
[----:B------:R-:W-:Y:S04]  /*1a30*/  BSSY.RECONVERGENT B0, `(.L_x_29) ;  /* 0x0000003000007945 */ /* 0x000fe80003800200 */
[----:B------:R-:W-:Y:S05]  /*1a40*/  @P4 BRA `(.L_x_30) ;  /* 0x0000000000044947 */ /* 0x000fea0003800000 */
[----:B------:R-:W-:Y:S05]  /*1a50*/  BPT.TRAP 0x1 ;  /* 0x000000040000795c */ /* 0x000fea0000300000 */
.L_x_30:
[----:B------:R-:W-:Y:S05]  /*1a60*/  BSYNC.RECONVERGENT B0 ;  /* 0x0000000000007941 */ /* 0x000fea0003800200 */
.L_x_29:
        /* <DEDUP_REMOVED lines=10> */
[----:B------:R-:W-:Y:S01]  /*1b10*/  UIADD3 UR16, UPT, UPT, UR16, 0xc400, URZ ;  /* 0x0000c40010107890 */ /* 0x000fe2000fffe0ff */
[----:B-1----:R-:W-:Y:S01]  /*1b20*/  SHF.L.U32 R2, R15, 0x1f, RZ ;  /* 0x0000001f0f027819 */ /* 0x002fe200000006ff */
[----:B------:R-:W-:Y:S02]  /*1b30*/  UIADD3.X UR31, UPT, UPT, URZ, UR23, URZ, UP1, !UPT ;  /* 0x00000017ff1f7290 */ /* 0x000fe40008ffe4ff */
[----:B------:R-:W-:Y:S01]  /*1b40*/  UIADD3.X UR29, UPT, UPT, URZ, UR23, URZ, UP0, !UPT ;  /* 0x00000017ff1d7290 */ /* 0x000fe200087fe4ff */
[----:B------:R1:W1:Y:S01]  /*1b50*/  SYNCS.PHASECHK.TRANS64.TRYWAIT P0, [UR8+0x18], R2 ;  /* 0x00001802ff0075a7 */ /* 0x0002620008001108 */
[----:B------:R-:W-:Y:S01]  /*1b60*/  ULEA UR8, UR25, UR4, 0xd ;  /* 0x0000000419087291 */ /* 0x000fe2000f8e68ff */
[----:B------:R-:W-:Y:S01]  /*1b70*/  UMOV UR26, 0x0 ;  /* 0x00000000001a7882 */ /* 0x000fe20000000000 */
[----:B------:R-:W-:-:S02]  /*1b80*/  UMOV UR27, 0x10000000 ;  /* 0x10000000001b7882 */ /* 0x000fc40000000000 */
[----:B------:R-:W-:Y:S01]  /*1b90*/  UIADD3 UR8, UPT, UPT, UR8, 0xf400, URZ ;  /* 0x0000f40008087890 */ /* 0x000fe2000fffe0ff */
[----:B------:R-:W-:Y:S01]  /*1ba0*/  UMOV UR19, UR35 ;  /* 0x0000002300137c82 */ /* 0x000fe20008000000 */
[----:B------:R-:W-:Y:S01]  /*1bb0*/  UMOV UR20, UR36 ;  /* 0x0000002400147c82 */ /* 0x000fe20008000000 */
[----:B------:R-:W-:Y:S01]  /*1bc0*/  UMOV UR12, UR36 ;  /* 0x00000024000c7c82 */ /* 0x000fe20008000000 */
[----:B------:R-:W-:Y:S01]  /*1bd0*/  UMOV UR9, UR17 ;  /* 0x0000001100097c82 */ /* 0x000fe20008000000 */
[----:B------:R-:W-:Y:S01]  /*1be0*/  UMOV UR10, UR18 ;  /* 0x00000012000a7c82 */ /* 0x000fe20008000000 */
[----:B------:R1:W-:Y:S01]  /*1bf0*/  UTMALDG.3D [UR16], [UR30], desc[UR26] ;  /* 0x00001a101e0075b4 */ /* 0x0003e20008011000 */
[----:B------:R-:W-:Y:S01]  /*1c00*/  UIADD3 UR24, UPT, UPT, UR24, 0x1, URZ ;  /* 0x0000000118187890 */ /* 0x000fe2000fffe0ff */
[----:B------:R-:W-:-:S03]  /*1c10*/  UMOV UR25, UR6 ;  /* 0x0000000600197c82 */ /* 0x000fc60008000000 */
[----:B------:R-:W-:Y:S01]  /*1c20*/  UISETP.NE.AND UP0, UPT, UR24, UR21, UPT ;  /* 0x000000151800728c */ /* 0x000fe2000bf05270 */
[----:B------:R1:W-:Y:S08]  /*1c30*/  UTMALDG.3D [UR8], [UR28], desc[UR26] ;  /* 0x00001a081c0075b4 */ /* 0x0003f00008011000 */
[----:B------:R-:W-:Y:S05]  /*1c40*/  BRA.U UP0, `(.L_x_31) ;  /* 0xfffffffd005c7547 */ /* 0x000fea000b83ffff */
.L_x_26:
[C---:B-1----:R-:W-:Y:S01]  /*1c50*/  LEA R2, R14.reuse, UR4, 0x3 ;  /* 0x000000040e027c11 */ /* 0x042fe2000f8e18ff */
[----:B------:R-:W-:Y:S01]  /*1c60*/  NOP ;  /* 0x0000000000007918 */ /* 0x000fe20000000000 */
[----:B--2---:R-:W-:Y:S02]  /*1c70*/  SHF.L.U32 R3, R13, 0x1f, RZ ;  /* 0x0000001f0d037819 */ /* 0x004fe400000006ff */
[----:B------:R-:W-:Y:S02]  /*1c80*/  LEA R4, R14, UR4, 0x4 ;  /* 0x000000040e047c11 */ /* 0x000fe4000f8e20ff */
[----:B------:R-:W1:Y:S02]  /*1c90*/  SYNCS.PHASECHK.TRANS64.TRYWAIT P0, [R2+URZ+0x80], R3 ;  /* 0x00008003020075a7 */ /* 0x000e6400080011ff */
[----:B-1----:R-:W-:Y:S05]  /*1ca0*/  @!P0 BRA `(.L_x_32) ;  /* 0x00000090008c8947 */ /* 0x002fea0003800000 */
.L_x_128:
[----:B------:R-:W2:Y:S01]  /*1cb0*/  LDS.128 R4, [R4+0xf0] ;  /* 0x0000f00004047984 */ /* 0x000ea20000000c00 */
[----:B---3--:R-:W-:Y:S01]  /*1cc0*/  ISETP.GE.AND P0, PT, R72, 0x1, PT ;  /* 0x000000014800780c */ /* 0x008fe20003f06270 */
[----:B-1----:R-:W-:Y:S01]  /*1cd0*/  VIADD R2, R2, 0x90 ;  /* 0x0000009002027836 */ /* 0x002fe20000000000 */
[----:B------:R-:W-:Y:S01]  /*1ce0*/  @!PT LDS RZ, [RZ] ;  /* 0x00000000fffff984 */ /* 0x000fe20000000800 */
[----:B------:R-:W-:Y:S01]  /*1cf0*/  @!PT LDS RZ, [RZ] ;  /* 0x00000000fffff984 */ /* 0x000fe20000000800 */
[----:B------:R-:W-:Y:S01]  /*1d00*/  @!PT LDS RZ, [RZ] ;  /* 0x00000000fffff984 */ /* 0x000fe20000000800 */
[----:B------:R-:W-:Y:S01]  /*1d10*/  @!PT LDS RZ, [RZ] ;  /* 0x00000000fffff984 */ /* 0x000fe20000000800 */
[----:B------:R1:W-:Y:S06]  /*1d20*/  MEMBAR.ALL.CTA ;  /* 0x0000000000007992 */ /* 0x0003ec0000008000 */
[----:B-1----:R-:W1:Y:S01]  /*1d30*/  FENCE.VIEW.ASYNC.S ;  /* 0x00000000000073c6 */ /* 0x002e620000000000 */
[----:B------:R-:W-:-:S04]  /*1d40*/  PRMT R2, RZ, 0x654, R2 ;  /* 0x00000654ff027816 */ /* 0x000fc80000000002 */
[----:B-1----:R1:W-:Y:S01]  /*1d50*/  SYNCS.ARRIVE.TRANS64.RED.A1T0 RZ, [R2+URZ], RZ ;  /* 0x000000ff02ff79a7 */ /* 0x0023e200081004ff */
[----:B--2---:R-:W-:-:S13]  /*1d60*/  LOP3.LUT P2, RZ, R6, 0x1, RZ, 0xc0, !PT ;  /* 0x0000000106ff7812 */ /* 0x004fda000784c0ff */
[----:B------:R-:W-:Y:S01]  /*1d70*/  @P2 SHF.R.U32.HI R3, RZ, 0x10, R5 ;  /* 0x00000010ff032819 */ /* 0x000fe20000011605 */
[----:B------:R-:W-:Y:S01]  /*1d80*/  VOTEU.ANY UP0, P2 ;  /* 0x0000000000ff7886 */ /* 0x000fe20001000100 */
[----:B------:R-:W-:Y:S02]  /*1d90*/  @P2 MOV R11, R4 ;  /* 0x00000004000b2202 */ /* 0x000fe40000000f00 */
[----:B------:R-:W-:Y:S02]  /*1da0*/  @P2 R2UR.BROADCAST UR8, R3 ;  /* 0x00000000030822ca */ /* 0x000fe400008e0000 */
[----:B------:R-:W-:-:S11]  /*1db0*/  @P2 LOP3.LUT R8, R5, 0xffff, RZ, 0xc0, !PT ;  /* 0x0000ffff05082812 */ /* 0x000fd600078ec0ff */
[----:B------:R-:W-:Y:S01]  /*1dc0*/  @UP0 UMOV UR36, UR8 ;  /* 0x0000000800240c82 */ /* 0x000fe20008000000 */
[----:B-1----:R-:W-:Y:S05]  /*1dd0*/  @!P0 BRA `(.L_x_33) ;  /* 0x0000000000b88947 */ /* 0x002fea0003800000 */
[----:B------:R-:W4:Y:S01]  /*1de0*/  LDC.64 R4, c[0x0][0xb18] ;  /* 0x0002c600ff047b82 */ /* 0x000f220000000a00 */
[----:B------:R-:W-:-:S07]  /*1df0*/  ISETP.NE.AND P3, PT, R72, 0x1, PT ;  /* 0x000000014800780c */ /* 0x000fce0003f65270 */
[----:B------:R-:W1:Y:S08]  /*1e00*/  LDC.64 R6, c[0x0][0xb10] ;  /* 0x0002c400ff067b82 */ /* 0x000e700000000a00 */
[----:B------:R-:W2:Y:S08]  /*1e10*/  LDC R16, c[0x0][0xb20] ;  /* 0x0002c800ff107b82 */ /* 0x000eb00000000800 */
[----:B------:R-:W3:Y:S01]  /*1e20*/  LDC R18, c[0x0][0xb0c] ;  /* 0x0002c300ff127b82 */ /* 0x000ee20000000800 */
[----:B----4-:R-:W-:Y:S01]  /*1e30*/  IMAD.HI.U32 R17, R0, R5, RZ ;  /* 0x0000000500117227 */ /* 0x010fe200078e00ff */
[----:B------:R-:W-:-:S03]  /*1e40*/  ISETP.NE.AND P0, PT, R4, 0x1, PT ;  /* 0x000000010400780c */ /* 0x000fc60003f05270 */
[----:B------:R-:W-:-:S03]  /*1e50*/  IMAD.HI.U32 R5, R8, R5, RZ ;  /* 0x0000000508057227 */ /* 0x000fc600078e00ff */
[----:B------:R-:W4:Y:S01]  /*1e60*/  LDC.64 R2, c[0x0][0xb28] ;  /* 0x0002ca00ff027b82 */ /* 0x000f220000000a00 */
[----:B-1----:R-:W-:-:S04]  /*1e70*/  IMAD.HI.U32 R20, R9, R6, RZ ;  /* 0x0000000609147227 */ /* 0x002fc800078e00ff */
[----:B------:R-:W-:Y:S01]  /*1e80*/  IMAD.HI.U32 R22, R11, R6, RZ ;  /* 0x000000060b167227 */ /* 0x000fe200078e00ff */
[----:B------:R-:W-:Y:S02]  /*1e90*/  SHF.R.U32.HI R20, RZ, R7, R20 ;  /* 0x00000007ff147219 */ /* 0x000fe40000011614 */
[-C--:B--2---:R-:W-:Y:S02]  /*1ea0*/  SHF.R.U32.HI R17, RZ, R16.reuse, R17 ;  /* 0x00000010ff117219 */ /* 0x084fe40000011611 */
[----:B------:R-:W-:Y:S02]  /*1eb0*/  SHF.R.U32.HI R5, RZ, R16, R5 ;  /* 0x00000010ff057219 */ /* 0x000fe40000011605 */
[----:B------:R-:W-:Y:S02]  /*1ec0*/  SEL R17, R0, R17, !P0 ;  /* 0x0000001100117207 */ /* 0x000fe40004000000 */
[----:B------:R-:W-:Y:S02]  /*1ed0*/  SHF.R.U32.HI R22, RZ, R7, R22 ;  /* 0x00000007ff167219 */ /* 0x000fe40000011616 */
[----:B---3--:R-:W-:-:S02]  /*1ee0*/  ISETP.NE.AND P1, PT, R18, 0x1, PT ;  /* 0x000000011200780c */ /* 0x008fc40003f25270 */
[----:B------:R-:W-:Y:S02]  /*1ef0*/  SEL R5, R8, R5, !P0 ;  /* 0x0000000508057207 */ /* 0x000fe40004000000 */
[----:B------:R-:W-:Y:S02]  /*1f00*/  SEL R19, R9, R20, !P1 ;  /* 0x0000001409137207 */ /* 0x000fe40004800000 */
[----:B------:R-:W-:Y:S01]  /*1f10*/  SEL R7, R11, R22, !P1 ;  /* 0x000000160b077207 */ /* 0x000fe20004800000 */
[----:B----4-:R-:W-:-:S04]  /*1f20*/  IMAD.HI.U32 R20, R17, R2, RZ ;  /* 0x0000000211147227 */ /* 0x010fc800078e00ff */
[----:B------:R-:W-:Y:S01]  /*1f30*/  IMAD.HI.U32 R6, R19, R2, RZ ;  /* 0x0000000213067227 */ /* 0x000fe200078e00ff */
[----:B------:R-:W-:-:S04]  /*1f40*/  @P3 SHF.R.U32.HI R17, RZ, R3, R20 ;  /* 0x00000003ff113219 */ /* 0x000fc80000011614 */
[----:B------:R-:W-:Y:S01]  /*1f50*/  @P3 SHF.R.U32.HI R19, RZ, R3, R6 ;  /* 0x00000003ff133219 */ /* 0x000fe20000011606 */
[----:B------:R-:W-:-:S04]  /*1f60*/  IMAD R17, R72, R17, RZ ;  /* 0x0000001148117224 */ /* 0x000fc800078e02ff */
[----:B------:R-:W-:Y:S01]  /*1f70*/  IMAD R6, R72, R19, RZ ;  /* 0x0000001348067224 */ /* 0x000fe200078e02ff */
[C---:B------:R-:W-:Y:S02]  /*1f80*/  ISETP.GE.AND P0, PT, R5.reuse, R17, PT ;  /* 0x000000110500720c */ /* 0x040fe40003f06270 */
[----:B------:R-:W-:Y:S02]  /*1f90*/  IADD3 R17, PT, PT, -R5, RZ, RZ ;  /* 0x000000ff05117210 */ /* 0x000fe40007ffe1ff */
[----:B------:R-:W-:Y:S01]  /*1fa0*/  ISETP.GE.OR P0, PT, R7, R6, P0 ;  /* 0x000000060700720c */ /* 0x000fe20000706670 */
[----:B------:R-:W-:-:S04]  /*1fb0*/  IMAD.HI.U32 R6, R5, R2, RZ ;  /* 0x0000000205067227 */ /* 0x000fc800078e00ff */
[----:B------:R-:W-:Y:S01]  /*1fc0*/  IMAD R8, R4, R17, R8 ;  /* 0x0000001104087224 */ /* 0x000fe200078e0208 */
[----:B------:R-:W-:-:S04]  /*1fd0*/  SHF.R.U32.HI R6, RZ, R3, R6 ;  /* 0x00000003ff067219 */ /* 0x000fc80000011606 */
[----:B------:R-:W-:-:S03]  /*1fe0*/  SEL R6, R5, R6, !P3 ;  /* 0x0000000605067207 */ /* 0x000fc60005800000 */
[----:B------:R-:W-:-:S04]  /*1ff0*/  @!P0 IMAD.HI.U32 R16, R7, R2, RZ ;  /* 0x0000000207108227 */ /* 0x000fc800078e00ff */
[----:B------:R-:W-:Y:S01]  /*2000*/  IMAD.MOV R2, RZ, RZ, -R6 ;  /* 0x000000ffff027224 */ /* 0x000fe200078e0a06 */
[----:B------:R-:W-:-:S03]  /*2010*/  @!P0 SHF.R.U32.HI R16, RZ, R3, R16 ;  /* 0x00000003ff108219 */ /* 0x000fc60000011610 */
[----:B------:R-:W-:Y:S01]  /*2020*/  IMAD R2, R72, R2, R5 ;  /* 0x0000000248027224 */ /* 0x000fe200078e0205 */
        /* <DEDUP_REMOVED lines=9> */
.L_x_33:
[----:B------:R-:W1:Y:S02]  /*20c0*/  LDCU UR8, c[0x0][0xb30] ;  /* 0x00016600ff0877ac */ /* 0x000e640008000800 */
[----:B-1----:R-:W-:-:S09]  /*20d0*/  UISETP.NE.AND UP0, UPT, UR8, 0x1, UPT ;  /* 0x000000010800788c */ /* 0x002fd2000bf05270 */
[----:B------:R-:W-:Y:S05]  /*20e0*/  BRA.U UP0, `(.L_x_34) ;  /* 0x0000000100407547 */ /* 0x000fea000b800000 */
[----:B------:R-:W1:Y:S08]  /*20f0*/  LDC.64 R4, c[0x0][0xb10] ;  /* 0x0002c400ff047b82 */ /* 0x000e700000000a00 */
[----:B------:R-:W2:Y:S08]  /*2100*/  LDC.64 R2, c[0x0][0xb18] ;  /* 0x0002c600ff027b82 */ /* 0x000eb00000000a00 */
[----:B------:R-:W3:Y:S08]  /*2110*/  LDC R6, c[0x0][0xb20] ;  /* 0x0002c800ff067b82 */ /* 0x000ef00000000800 */
[----:B------:R-:W4:Y:S01]  /*2120*/  LDC R16, c[0x0][0xb0c] ;  /* 0x0002c300ff107b82 */ /* 0x000f220000000800 */
[----:B-1----:R-:W-:-:S05]  /*2130*/  IMAD.HI.U32 R4, R11, R4, RZ ;  /* 0x000000040b047227 */ /* 0x002fca00078e00ff */
[----:B------:R-:W-:Y:S01]  /*2140*/  SHF.R.U32.HI R4, RZ, R5, R4 ;  /* 0x00000005ff047219 */ /* 0x000fe20000011604 */
[----:B--2---:R-:W-:Y:S01]  /*2150*/  IMAD.HI.U32 R3, R8, R3, RZ ;  /* 0x0000000308037227 */ /* 0x004fe200078e00ff */
[----:B------:R-:W-:-:S04]  /*2160*/  ISETP.NE.AND P0, PT, R2, 0x1, PT ;  /* 0x000000010200780c */ /* 0x000fc80003f05270 */
[----:B---3--:R-:W-:-:S04]  /*2170*/  SHF.R.U32.HI R3, RZ, R6, R3 ;  /* 0x00000006ff037219 */ /* 0x008fc80000011603 */
[----:B------:R-:W-:Y:S02]  /*2180*/  SEL R3, R8, R3, !P0 ;  /* 0x0000000308037207 */ /* 0x000fe40004000000 */
[----:B----4-:R-:W-:-:S04]  /*2190*/  ISETP.NE.AND P1, PT, R16, 0x1, PT ;  /* 0x000000011000780c */ /* 0x010fc80003f25270 */
[----:B------:R-:W-:-:S05]  /*21a0*/  SEL R4, R11, R4, !P1 ;  /* 0x000000040b047207 */ /* 0x000fca0004800000 */
[----:B------:R-:W-:Y:S02]  /*21b0*/  IMAD.IADD R5, R3, 0x1, -R4 ;  /* 0x0000000103057824 */ /* 0x000fe400078e0a04 */
[----:B------:R-:W-:Y:S02]  /*21c0*/  IMAD.IADD R3, R4, 0x1, -R3 ;  /* 0x0000000104037824 */ /* 0x000fe400078e0a03 */
[----:B------:R-:W-:Y:S02]  /*21d0*/  IMAD R11, R5, R16, R11 ;  /* 0x00000010050b7224 */ /* 0x000fe400078e020b */
[----:B------:R-:W-:-:S07]  /*21e0*/  IMAD R8, R3, R2, R8 ;  /* 0x0000000203087224 */ /* 0x000fce00078e0208 */
.L_x_34:
[----:B------:R-:W-:Y:S01]  /*21f0*/  VIADD R14, R14, 0x1 ;  /* 0x000000010e0e7836 */ /* 0x000fe20000000000 */
[----:B------:R-:W-:Y:S01]  /*2200*/  PLOP3.LUT P1, PT, PT, PT, PT, 0x80, 0x8 ;  /* 0x000000000008781c */ /* 0x000fe20003f2f070 */
[----:B------:R-:W-:Y:S02]  /*2210*/  IMAD.IADD R21, R11, 0x1, R170 ;  /* 0x000000010b157824 */ /* 0x000fe400078e02aa */
[----:B------:R-:W-:Y:S01]  /*2220*/  IMAD.IADD R20, R8, 0x1, R147 ;  /* 0x0000000108147824 */ /* 0x000fe200078e0293 */
[----:B------:R-:W-:-:S04]  /*2230*/  ISETP.NE.AND P0, PT, R14, 0x2, PT ;  /* 0x000000020e00780c */ /* 0x000fc80003f05270 */
[----:B------:R-:W-:Y:S02]  /*2240*/  SEL R2, RZ, 0x1, P0 ;  /* 0x00000001ff027807 */ /* 0x000fe40000000000 */
[----:B------:R-:W-:Y:S02]  /*2250*/  SEL R14, R14, RZ, P0 ;  /* 0x000000ff0e0e7207 */ /* 0x000fe40000000000 */
[----:B------:R-:W-:Y:S01]  /*2260*/  LOP3.LUT R13, R13, R2, RZ, 0x3c, !PT ;  /* 0x000000020d0d7212 */ /* 0x000fe200078e3cff */
[----:B------:R-:W-:Y:S06]  /*2270*/  @P2 BRA `(.L_x_35) ;  /* 0xfffffff000982947 */ /* 0x000fec000383ffff */
[----:B------:R-:W-:Y:S01]  /*2280*/  UIADD3 UR4, UPT, UPT, UR4, 0x18, URZ ;  /* 0x0000001804047890 */ /* 0x000fe2000fffe0ff */
[----:B------:R-:W-:-:S03]  /*2290*/  SHF.L.U32 R3, R15, 0x1f, RZ ;  /* 0x0000001f0f037819 */ /* 0x000fc600000006ff */
[----:B------:R-:W-:-:S09]  /*22a0*/  ULEA UR5, UR6, UR4, 0x3 ;  /* 0x0000000406057291 */ /* 0x000fd2000f8e18ff */
[----:B------:R-:W1:Y:S02]  /*22b0*/  SYNCS.PHASECHK.TRANS64.TRYWAIT P0, [UR5], R3 ;  /* 0x00000003ff0075a7 */ /* 0x000e640008001105 */
[----:B-1----:R-:W-:Y:S05]  /*22c0*/  @!P0 BRA `(.L_x_36) ;  /* 0x0000008c00188947 */ /* 0x002fea0003800000 */
.L_x_130:
[----:B------:R-:W-:-:S04]  /*22d0*/  UIADD3 UR6, UPT, UPT, UR6, 0x1, URZ ;  /* 0x0000000106067890 */ /* 0x000fc8000fffe0ff */
[----:B------:R-:W-:-:S04]  /*22e0*/  UISETP.NE.AND UP0, UPT, UR6, 0x3, UPT ;  /* 0x000000030600788c */ /* 0x000fc8000bf05270 */
[----:B------:R-:W-:Y:S02]  /*22f0*/  USEL UR7, URZ, 0x1, UP0 ;  /* 0x00000001ff077887 */ /* 0x000fe40008000000 */
[----:B------:R-:W-:-:S04]  /*2300*/  USEL UR6, UR6, URZ, UP0 ;  /* 0x000000ff06067287 */ /* 0x000fc80008000000 */
[----:B------:R-:W-:Y:S01]  /*2310*/  ULEA UR5, UR6, UR4, 0x3 ;  /* 0x0000000406057291 */ /* 0x000fe2000f8e18ff */
[----:B------:R-:W-:-:S04]  /*2320*/  LOP3.LUT R15, R15, UR7, RZ, 0x3c, !PT ;  /* 0x000000070f0f7c12 */ /* 0x000fc8000f8e3cff */
[----:B-1----:R-:W-:-:S04]  /*2330*/  SHF.L.U32 R3, R15, 0x1f, RZ ;  /* 0x0000001f0f037819 */ /* 0x002fc800000006ff */
[----:B------:R-:W1:Y:S02]  /*2340*/  SYNCS.PHASECHK.TRANS64.TRYWAIT P0, [UR5], R3 ;  /* 0x00000003ff0075a7 */ /* 0x000e640008001105 */
[----:B-1----:R-:W-:Y:S05]  /*2350*/  @!P0 BRA `(.L_x_37) ;  /* 0x0000008c000c8947 */ /* 0x002fea0003800000 */
.L_x_132:
[----:B------:R-:W-:-:S04]  /*2360*/  UIADD3 UR6, UPT, UPT, UR6, 0x1, URZ ;  /* 0x0000000106067890 */ /* 0x000fc8000fffe0ff */
[----:B------:R-:W-:-:S04]  /*2370*/  UISETP.NE.AND UP0, UPT, UR6, 0x3, UPT ;  /* 0x000000030600788c */ /* 0x000fc8000bf05270 */
[----:B------:R-:W-:Y:S02]  /*2380*/  USEL UR5, URZ, 0x1, UP0 ;  /* 0x00000001ff057887 */ /* 0x000fe40008000000 */
[----:B------:R-:W-:-:S04]  /*2390*/  USEL UR6, UR6, URZ, UP0 ;  /* 0x000000ff06067287 */ /* 0x000fc80008000000 */
[----:B------:R-:W-:Y:S01]  /*23a0*/  ULEA UR6, UR6, UR4, 0x3 ;  /* 0x0000000406067291 */ /* 0x000fe2000f8e18ff */
[----:B-1----:R-:W-:-:S04]  /*23b0*/  LOP3.LUT R3, R15, UR5, RZ, 0x3c, !PT ;  /* 0x000000050f037c12 */ /* 0x002fc8000f8e3cff */
[----:B------:R-:W-:Y:S01]  /*23c0*/  SHF.L.U32 R3, R3, 0x1f, RZ ;  /* 0x0000001f03037819 */ /* 0x000fe200000006ff */
[----:B----4-:R-:W-:-:S07]  /*23d0*/  IMAD.U32 R0, RZ, RZ, UR6 ;  /* 0x00000006ff007e24 */ /* 0x010fce000f8e00ff */
.L_x_38:
[----:B-1----:R1:W2:Y:S02]  /*23e0*/  SYNCS.PHASECHK.TRANS64.TRYWAIT P0, [R0+URZ], R3 ;  /* 0x00000003000075a7 */ /* 0x0022a400080011ff */
[----:B--2---:R-:W-:Y:S05]  /*23f0*/  @!P0 NANOSLEEP.SYNCS 0x989680 ;  /* 0x009896800000895d */ /* 0x004fea0003900000 */
[----:B------:R-:W2:Y:S02]  /*2400*/  @!P0 SYNCS.PHASECHK.TRANS64 P0, [R0+URZ], R3 ;  /* 0x00000003000085a7 */ /* 0x000ea400080010ff */
[----:B--2---:R-:W-:Y:S05]  /*2410*/  @P0 EXIT ;  /* 0x000000000000094d */ /* 0x004fea0003800000 */
[----:B------:R-:W-:Y:S05]  /*2420*/  BRA `(.L_x_38) ;  /* 0xfffffffc00ec7947 */ /* 0x000fea000383ffff */
.L_x_17:
[----:B------:R-:W-:-:S04]  /*2430*/  UISETP.NE.AND UP1, UPT, UR37, URZ, UPT ;  /* 0x000000ff2500728c */ /* 0x000fc8000bf25270 */
[----:B------:R-:W-:-:S09]  /*2440*/  UISETP.NE.OR UP1, UPT, UR8, 0x1, UP1 ;  /* 0x000000010800788c */ /* 0x000fd20008f25670 */
[----:B------:R-:W-:Y:S05]  /*2450*/  BRA.U UP1, `(.L_x_39) ;  /* 0x0000000501487547 */ /* 0x000fea000b800000 */
[----:B------:R-:W-:Y:S01]  /*2460*/  ISETP.NE.AND P2, PT, R2, RZ, PT ;  /* 0x000000ff0200720c */ /* 0x000fe20003f45270 */
[----:B------:R-:W-:Y:S01]  /*2470*/  IMAD.MOV.U32 R12, RZ, RZ, 0x1 ;  /* 0x00000001ff0c7424 */ /* 0x000fe200078e00ff */
[----:B------:R-:W-:Y:S02]  /*2480*/  CS2R R10, SRZ ;  /* 0x00000000000a7805 */ /* 0x000fe4000001ff00 */
[----:B------:R-:W-:Y:S01]  /*2490*/  CS2R R8, SRZ ;  /* 0x0000000000087805 */ /* 0x000fe2000001ff00 */
[----:B------:R-:W-:Y:S01]  /*24a0*/  UMOV UR4, 0x400 ;  /* 0x0000040000047882 */ /* 0x000fe20000000000 */
[----:B------:R-:W-:Y:S01]  /*24b0*/  UMOV UR6, URZ ;  /* 0x000000ff00067c82 */ /* 0x000fe20008000000 */
[----:B------:R-:W-:-:S12]  /*24c0*/  ULEA UR37, UR37, UR4, 0x18 ;  /* 0x0000000425257291 */ /* 0x000fd8000f8ec0ff */
.L_x_43:
[----:B------:R-:W-:Y:S02]  /*24d0*/  LEA R0, R8, UR37, 0x3 ;  /* 0x0000002508007c11 */ /* 0x000fe4000f8e18ff */
[----:B------:R-:W-:-:S03]  /*24e0*/  SHF.L.U32 R5, R9, 0x1f, RZ ;  /* 0x0000001f09057819 */ /* 0x000fc600000006ff */
[----:B------:R-:W-:Y:S01]  /*24f0*/  VIADD R4, R0, 0xd0 ;  /* 0x000000d000047836 */ /* 0x000fe20000000000 */
[----:B------:R-:W1:Y:S02]  /*2500*/  SYNCS.PHASECHK.TRANS64.TRYWAIT P0, [R0+URZ+0xc0], R5 ;  /* 0x0000c005000075a7 */ /* 0x000e6400080011ff */
[----:B-1----:R-:W-:Y:S05]  /*2510*/  @!P0 BRA `(.L_x_40) ;  /* 0x0000008800b48947 */ /* 0x002fea0003800000 */
.L_x_133:
[----:B------:R-:W-:Y:S01]  /*2520*/  ULEA UR5, UR6, UR37, 0x3 ;  /* 0x0000002506057291 */ /* 0x000fe2000f8e18ff */
[----:B------:R-:W-:Y:S02]  /*2530*/  PRMT R4, RZ, 0x654, R4 ;  /* 0x00000654ff047816 */ /* 0x000fe40000000004 */
[----:B-1----:R-:W-:Y:S01]  /*2540*/  SHF.L.U32 R5, R12, 0x1f, RZ ;  /* 0x0000001f0c057819 */ /* 0x002fe200000006ff */
[----:B------:R-:W-:Y:S01]  /*2550*/  UIADD3 UR4, UPT, UPT, UR5, 0x80, URZ ;  /* 0x0000008005047890 */ /* 0x000fe2000fffe0ff */
[----:B------:R1:W-:Y:S05]  /*2560*/  SYNCS.ARRIVE.TRANS64.RED.A1T0 RZ, [R4+URZ], RZ ;  /* 0x000000ff04ff79a7 */ /* 0x0003ea00081004ff */
[----:B------:R-:W-:Y:S01]  /*2570*/  IMAD.U32 R7, RZ, RZ, UR4 ;  /* 0x00000004ff077e24 */ /* 0x000fe2000f8e00ff */
[----:B------:R-:W2:Y:S04]  /*2580*/  SYNCS.PHASECHK.TRANS64.TRYWAIT P0, [UR5+0x90], R5 ;  /* 0x00009005ff0075a7 */ /* 0x000ea80008001105 */
[----:B------:R-:W-:Y:S01]  /*2590*/  PRMT R6, R2, 0x654, R7 ;  /* 0x0000065402067816 */ /* 0x000fe20000000007 */
[----:B-1----:R-:W-:Y:S01]  /*25a0*/  @!P2 IMAD.MOV.U32 R4, RZ, RZ, 0x10 ;  /* 0x00000010ff04a424 */ /* 0x002fe200078e00ff */
[----:B--2---:R-:W-:Y:S06]  /*25b0*/  @!P0 BRA `(.L_x_41) ;  /* 0x0000008800a08947 */ /* 0x004fec0003800000 */
.L_x_135:
[----:B------:R-:W-:Y:S01]  /*25c0*/  ULEA UR4, UR6, UR37, 0x4 ;  /* 0x0000002506047291 */ /* 0x000fe2000f8e20ff */
[----:B------:R-:W-:Y:S01]  /*25d0*/  SEL R3, R6, R3, !P2 ;  /* 0x0000000306037207 */ /* 0x000fe20005000000 */
[----:B------:R-:W-:Y:S01]  /*25e0*/  UIADD3 UR5, UPT, UPT, UR5, 0x80, URZ ;  /* 0x0000008005057890 */ /* 0x000fe2000fffe0ff */
[----:B-1----:R-:W-:Y:S01]  /*25f0*/  LEA R0, R11, UR37, 0x3 ;  /* 0x000000250b007c11 */ /* 0x002fe2000f8e18ff */
[----:B------:R-:W-:Y:S01]  /*2600*/  UIADD3 UR4, UPT, UPT, UR4, 0xf0, URZ ;  /* 0x000000f004047890 */ /* 0x000fe2000fffe0ff */
[----:B------:R-:W-:Y:S01]  /*2610*/  SHF.L.U32 R5, R10, 0x1f, RZ ;  /* 0x0000001f0a057819 */ /* 0x000fe200000006ff */
[----:B------:R1:W-:Y:S01]  /*2620*/  @!P2 SYNCS.ARRIVE.TRANS64.RED RZ, [R3+URZ], R4 ;  /* 0x0000000403ffa9a7 */ /* 0x0003e200080004ff */
[----:B------:R-:W-:Y:S01]  /*2630*/  UIADD3 UR6, UPT, UPT, UR6, 0x1, URZ ;  /* 0x0000000106067890 */ /* 0x000fe2000fffe0ff */
[----:B------:R-:W-:-:S03]  /*2640*/  VIADD R8, R8, 0x1 ;  /* 0x0000000108087836 */ /* 0x000fc60000000000 */
[----:B------:R-:W-:Y:S02]  /*2650*/  UISETP.NE.AND UP0, UPT, UR6, 0x2, UPT ;  /* 0x000000020600788c */ /* 0x000fe4000bf05270 */
[----:B------:R-:W-:Y:S06]  /*2660*/  UGETNEXTWORKID.BROADCAST [UR4], [UR5] ;  /* 0x00000000040073ca */ /* 0x000fec0008000100 */
[----:B------:R-:W-:Y:S01]  /*2670*/  USEL UR4, URZ, 0x1, UP0 ;  /* 0x00000001ff047887 */ /* 0x000fe20008000000 */
[----:B------:R-:W-:Y:S01]  /*2680*/  ISETP.NE.AND P0, PT, R8, 0x2, PT ;  /* 0x000000020800780c */ /* 0x000fe20003f05270 */
[----:B------:R-:W-:Y:S01]  /*2690*/  USEL UR6, UR6, URZ, UP0 ;  /* 0x000000ff06067287 */ /* 0x000fe20008000000 */
[----:B------:R-:W2:Y:S03]  /*26a0*/  SYNCS.PHASECHK.TRANS64.TRYWAIT P1, [R0+URZ+0x80], R5 ;  /* 0x00008005000075a7 */ /* 0x000ea600080211ff */
[----:B------:R-:W-:Y:S01]  /*26b0*/  LOP3.LUT R12, R12, UR4, RZ, 0x3c, !PT ;  /* 0x000000040c0c7c12 */ /* 0x000fe2000f8e3cff */
[----:B-12---:R-:W-:Y:S07]  /*26c0*/  @!P1 BRA `(.L_x_42) ;  /* 0x0000008800749947 */ /* 0x006fee0003800000 */
.L_x_136:
[C---:B------:R-:W-:Y:S01]  /*26d0*/  LEA R4, R11.reuse, UR37, 0x4 ;  /* 0x000000250b047c11 */ /* 0x040fe2000f8e20ff */
[----:B-1----:R-:W-:Y:S01]  /*26e0*/  VIADD R0, R0, 0x90 ;  /* 0x0000009000007836 */ /* 0x002fe20000000000 */
[----:B------:R-:W-:Y:S01]  /*26f0*/  SEL R8, R8, RZ, P0 ;  /* 0x000000ff08087207 */ /* 0x000fe20000000000 */
[----:B------:R-:W-:-:S03]  /*2700*/  VIADD R11, R11, 0x1 ;  /* 0x000000010b0b7836 */ /* 0x000fc60000000000 */
[----:B------:R-:W1:Y:S01]  /*2710*/  LDS.128 R4, [R4+0xf0] ;  /* 0x0000f00004047984 */ /* 0x000e620000000c00 */
[----:B------:R-:W-:Y:S02]  /*2720*/  PRMT R0, RZ, 0x654, R0 ;  /* 0x00000654ff007816 */ /* 0x000fe40000000000 */
[C---:B------:R-:W-:Y:S01]  /*2730*/  ISETP.NE.AND P1, PT, R11.reuse, 0x2, PT ;  /* 0x000000020b00780c */ /* 0x040fe20003f25270 */
[----:B------:R-:W-:Y:S01]  /*2740*/  @!PT LDS RZ, [RZ] ;  /* 0x00000000fffff984 */ /* 0x000fe20000000800 */
[----:B------:R-:W-:Y:S01]  /*2750*/  @!PT LDS RZ, [RZ] ;  /* 0x00000000fffff984 */ /* 0x000fe20000000800 */
[----:B------:R-:W-:Y:S01]  /*2760*/  @!PT LDS RZ, [RZ] ;  /* 0x00000000fffff984 */ /* 0x000fe20000000800 */
[----:B------:R-:W-:Y:S01]  /*2770*/  @!PT LDS RZ, [RZ] ;  /* 0x00000000fffff984 */ /* 0x000fe20000000800 */
[----:B------:R2:W-:Y:S06]  /*2780*/  MEMBAR.ALL.CTA ;  /* 0x0000000000007992 */ /* 0x0005ec0000008000 */
[----:B--2---:R-:W2:Y:S01]  /*2790*/  FENCE.VIEW.ASYNC.S ;  /* 0x00000000000073c6 */ /* 0x004ea20000000000 */
[----:B------:R-:W-:Y:S01]  /*27a0*/  SEL R11, R11, RZ, P1 ;  /* 0x000000ff0b0b7207 */ /* 0x000fe20000800000 */
[----:B--2---:R2:W-:Y:S01]  /*27b0*/  SYNCS.ARRIVE.TRANS64.RED.A1T0 RZ, [R0+URZ], RZ ;  /* 0x000000ff00ff79a7 */ /* 0x0045e200081004ff */
[----:B-1----:R-:W-:-:S02]  /*27c0*/  LOP3.LUT P3, RZ, R6, 0x1, RZ, 0xc0, !PT ;  /* 0x0000000106ff7812 */ /* 0x002fc4000786c0ff */
[----:B------:R-:W-:-:S04]  /*27d0*/  SEL R5, RZ, 0x1, P1 ;  /* 0x00000001ff057807 */ /* 0x000fc80000800000 */
[----:B------:R-:W-:Y:S02]  /*27e0*/  LOP3.LUT R10, R10, R5, RZ, 0x3c, !PT ;  /* 0x000000050a0a7212 */ /* 0x000fe400078e3cff */
[----:B--2---:R-:W-:-:S04]  /*27f0*/  SEL R0, RZ, 0x1, P0 ;  /* 0x00000001ff007807 */ /* 0x004fc80000000000 */
[----:B------:R-:W-:Y:S01]  /*2800*/  LOP3.LUT R9, R9, R0, RZ, 0x3c, !PT ;  /* 0x0000000009097212 */ /* 0x000fe200078e3cff */
[----:B------:R-:W-:Y:S06]  /*2810*/  @P3 BRA `(.L_x_43) ;  /* 0xfffffffc002c3947 */ /* 0x000fec000383ffff */
[----:B------:R-:W-:Y:S01]  /*2820*/  ULEA UR5, UR6, UR37, 0x3 ;  /* 0x0000002506057291 */ /* 0x000fe2000f8e18ff */
[----:B------:R-:W-:-:S08]  /*2830*/  SHF.L.U32 R3, R12, 0x1f, RZ ;  /* 0x0000001f0c037819 */ /* 0x000fd000000006ff */
[----:B------:R-:W1:Y:S02]  /*2840*/  SYNCS.PHASECHK.TRANS64 P0, [UR5+0x90], R3 ;  /* 0x00009003ff0075a7 */ /* 0x000e640008001005 */
[----:B-1----:R-:W-:Y:S05]  /*2850*/  @P0 BRA `(.L_x_44) ;  /* 0x0000000000080947 */ /* 0x002fea0003800000 */
[----:B------:R-:W1:Y:S02]  /*2860*/  SYNCS.PHASECHK.TRANS64.TRYWAIT P0, [UR5+0x90], R3 ;  /* 0x00009003ff0075a7 */ /* 0x000e640008001105 */
[----:B-1----:R-:W-:Y:S05]  /*2870*/  @!P0 BRA `(.L_x_45) ;  /* 0x00000088001c8947 */ /* 0x002fea0003800000 */
.L_x_44:
[----:B------:R-:W-:-:S04]  /*2880*/  UIADD3 UR4, UPT, UPT, UR6, 0x1, URZ ;  /* 0x0000000106047890 */ /* 0x000fc8000fffe0ff */
[----:B------:R-:W-:-:S04]  /*2890*/  UISETP.NE.AND UP0, UPT, UR4, 0x2, UPT ;  /* 0x000000020400788c */ /* 0x000fc8000bf05270 */
[----:B------:R-:W-:Y:S02]  /*28a0*/  USEL UR7, URZ, 0x1, UP0 ;  /* 0x00000001ff077887 */ /* 0x000fe40008000000 */
[----:B------:R-:W-:-:S04]  /*28b0*/  USEL UR4, UR4, URZ, UP0 ;  /* 0x000000ff04047287 */ /* 0x000fc80008000000 */
[----:B------:R-:W-:Y:S01]  /*28c0*/  ULEA UR4, UR4, UR37, 0x3 ;  /* 0x0000002504047291 */ /* 0x000fe2000f8e18ff */
[----:B-1----:R-:W-:-:S04]  /*28d0*/  LOP3.LUT R3, R12, UR7, RZ, 0x3c, !PT ;  /* 0x000000070c037c12 */ /* 0x002fc8000f8e3cff */
[----:B------:R-:W-:-:S04]  /*28e0*/  SHF.L.U32 R0, R3, 0x1f, RZ ;  /* 0x0000001f03007819 */ /* 0x000fc800000006ff */
[----:B------:R-:W1:Y:S02]  /*28f0*/  SYNCS.PHASECHK.TRANS64 P0, [UR4+0x90], R0 ;  /* 0x00009000ff0075a7 */ /* 0x000e640008001004 */
[----:B-1----:R-:W-:Y:S05]  /*2900*/  @P0 EXIT ;  /* 0x000000000000094d */ /* 0x002fea0003800000 */
[----:B------:R-:W-:Y:S02]  /*2910*/  SHF.L.U32 R3, R3, 0x1f, RZ ;  /* 0x0000001f03037819 */ /* 0x000fe400000006ff */
[----:B------:R-:W-:-:S07]  /*2920*/  MOV R0, UR4 ;  /* 0x0000000400007c02 */ /* 0x000fce0008000f00 */
.L_x_46:
[----:B-1----:R1:W2:Y:S02]  /*2930*/  SYNCS.PHASECHK.TRANS64.TRYWAIT P0, [R0+URZ+0x90], R3 ;  /* 0x00009003000075a7 */ /* 0x0022a400080011ff */
[----:B--2---:R-:W-:Y:S05]  /*2940*/  @!P0 NANOSLEEP.SYNCS 0x989680 ;  /* 0x009896800000895d */ /* 0x004fea0003900000 */
[----:B------:R-:W2:Y:S02]  /*2950*/  @!P0 SYNCS.PHASECHK.TRANS64 P0, [R0+URZ+0x90], R3 ;  /* 0x00009003000085a7 */ /* 0x000ea400080010ff */
[----:B--2---:R-:W-:Y:S05]  /*2960*/  @P0 EXIT ;  /* 0x000000000000094d */ /* 0x004fea0003800000 */
[----:B------:R-:W-:Y:S05]  /*2970*/  BRA `(.L_x_46) ;  /* 0xfffffffc00ec7947 */ /* 0x000fea000383ffff */
.L_x_39:
[----:B------:R-:W-:-:S09]  /*2980*/  UISETP.NE.AND UP1, UPT, UR8, URZ, UPT ;  /* 0x000000ff0800728c */ /* 0x000fd2000bf25270 */
[----:B------:R-:W-:Y:S05]  /*2990*/  BRA.U UP1, `(.L_x_47) ;  /* 0x0000000d01187547 */ /* 0x000fea000b800000 */
[----:B------:R-:W-:Y:S01]  /*29a0*/  UMOV UR4, 0x40 ;  /* 0x0000004000047882 */ /* 0x000fe20000000000 */
[----:B------:R-:W-:Y:S01]  /*29b0*/  NOP ;  /* 0x0000000000007918 */ /* 0x000fe20000000000 */
[----:B------:R-:W-:Y:S01]  /*29c0*/  ULEA UR4, UR37, UR4, 0x18 ;  /* 0x0000000425047291 */ /* 0x000fe2000f8ec0ff */
[----:B------:R-:W-:Y:S02]  /*29d0*/  UMOV UR5, 0x400 ;  /* 0x0000040000057882 */ /* 0x000fe40000000000 */
[----:B------:R-:W-:-:S06]  /*29e0*/  ULEA UR37, UR37, UR5, 0x18 ;  /* 0x0000000525257291 */ /* 0x000fcc000f8ec0ff */
[----:B------:R-:W1:Y:S02]  /*29f0*/  LDS.U8 R0, [UR4+0x1c] ;  /* 0x00001c04ff007984 */ /* 0x000e640008000000 */
[----:B-1----:R-:W-:-:S13]  /*2a00*/  ISETP.NE.AND P0, PT, R0, RZ, PT ;  /* 0x000000ff0000720c */ /* 0x002fda0003f05270 */
[----:B------:R-:W-:Y:S05]  /*2a10*/  @P0 BRA `(.L_x_48) ;  /* 0x0000000000580947 */ /* 0x000fea0003800000 */
[----:B------:R-:W-:-:S13]  /*2a20*/  ELECT P0, URZ, PT ;  /* 0x0000000000ff782f */ /* 0x000fda0003800000 */
[----:B------:R-:W-:Y:S05]  /*2a30*/  @!P0 BRA `(.L_x_49) ;  /* 0x0000000000608947 */ /* 0x000fea0003800000 */
[----:B------:R-:W-:Y:S01]  /*2a40*/  UMOV UR5, 0x10 ;  /* 0x0000001000057882 */ /* 0x000fe20000000000 */
[----:B------:R-:W-:Y:S01]  /*2a50*/  HFMA2 R0, -RZ, RZ, 0, 5.9604644775390625e-08 ;  /* 0x00000001ff007431 */ /* 0x000fe200000001ff */
[----:B------:R-:W-:-:S03]  /*2a60*/  MOV R2, 0xffff ;  /* 0x0000ffff00027802 */ /* 0x000fc60000000f00 */
[----:B------:R-:W-:Y:S04]  /*2a70*/  DEPBAR.LE SB1, 0x36 ;  /* 0x00009d800000791a */ /* 0x000fe80000000000 */
[----:B------:R-:W1:Y:S02]  /*2a80*/  UTCATOMSWS.FIND_AND_SET.ALIGN UP0, UR5, UR5 ;  /* 0x00000005000575e3 */ /* 0x000e640008000800 */
[----:B-1----:R-:W-:Y:S01]  /*2a90*/  MOV R3, UR5 ;  /* 0x0000000500037c02 */ /* 0x002fe20008000f00 */
[----:B------:R-:W-:Y:S06]  /*2aa0*/  BRA.U UP0, `(.L_x_50) ;  /* 0x0000000100187547 */ /* 0x000fec000b800000 */
.L_x_51:
[----:B------:R-:W-:Y:S05]  /*2ab0*/  NANOSLEEP 0x64 ;  /* 0x000000640000795d */ /* 0x000fea0003800000 */
[----:B------:R-:W-:-:S05]  /*2ac0*/  UMOV UR5, 0x10 ;  /* 0x0000001000057882 */ /* 0x000fca0000000000 */
[----:B------:R-:W-:Y:S04]  /*2ad0*/  DEPBAR.LE SB1, 0x36 ;  /* 0x00009d800000791a */ /* 0x000fe80000000000 */
[----:B------:R-:W1:Y:S02]  /*2ae0*/  UTCATOMSWS.FIND_AND_SET.ALIGN UP0, UR5, UR5 ;  /* 0x00000005000575e3 */ /* 0x000e640008000800 */
[----:B-1----:R-:W-:Y:S01]  /*2af0*/  MOV R3, UR5 ;  /* 0x0000000500037c02 */ /* 0x002fe20008000f00 */
[----:B------:R-:W-:Y:S05]  /*2b00*/  BRA.U !UP0, `(.L_x_51) ;  /* 0xfffffffd08e87547 */ /* 0x000fea000b83ffff */
.L_x_50:
[-C--:B------:R-:W-:Y:S02]  /*2b10*/  SHF.L.U32 R2, R2, R3.reuse, RZ ;  /* 0x0000000302027219 */ /* 0x080fe400000006ff */
[----:B------:R-:W-:Y:S01]  /*2b20*/  SHF.L.U32 R0, R0, R3, RZ ;  /* 0x0000000300007219 */ /* 0x000fe200000006ff */
[----:B------:R-:W-:Y:S02]  /*2b30*/  IMAD.SHL.U32 R3, R3, 0x20, RZ ;  /* 0x0000002003037824 */ /* 0x000fe400078e00ff */
[----:B------:R1:W-:Y:S04]  /*2b40*/  ATOMS.OR RZ, [UR4+0x14], R2 ;  /* 0x00001402ffff798c */ /* 0x0003e8000b000004 */
[----:B------:R1:W-:Y:S04]  /*2b50*/  ATOMS.OR RZ, [UR4+0x18], R0 ;  /* 0x00001800ffff798c */ /* 0x0003e8000b000004 */
[----:B------:R1:W-:Y:S01]  /*2b60*/  STS [UR37+0x110], R3 ;  /* 0x00011003ff007988 */ /* 0x0003e20008000825 */
[----:B------:R-:W-:Y:S05]  /*2b70*/  BRA `(.L_x_49) ;  /* 0x0000000000107947 */ /* 0x000fea0003800000 */
.L_x_48:
[----:B------:R-:W-:Y:S02]  /*2b80*/  MOV R0, 0xffffffff ;  /* 0xffffffff00007802 */ /* 0x000fe40000000f00 */
[----:B------:R-:W-:-:S03]  /*2b90*/  MOV R2, 0x2bc0 ;  /* 0x00002bc000027802 */ /* 0x000fc60000000f00 */
[----:B------:R1:W-:Y:S04]  /*2ba0*/  STS [UR37+0x110], R0 ;  /* 0x00011000ff007988 */ /* 0x0003e80008000825 */
[----:B-1-3-5:R-:W-:Y:S05]  /*2bb0*/  CALL.REL.NOINC `($__internal_1_$__cuda_sm10x_tcgen05_guardrail_trap_phase_invalid_during_alloc) ;  /* 0x0000008c00307944 */ /* 0x02afea0003c00000 */
.L_x_49:
[----:B------:R-:W-:Y:S05]  /*2bc0*/  WARPSYNC.ALL ;  /* 0x0000000000007948 */ /* 0x000fea0003800000 */
[----:B------:R-:W2:Y:S01]  /*2bd0*/  S2UR UR6, SR_CgaCtaId ;  /* 0x00000000000679c3 */ /* 0x000ea20000008800 */
[----:B------:R-:W-:Y:S01]  /*2be0*/  UMOV UR4, 0x400 ;  /* 0x0000040000047882 */ /* 0x000fe20000000000 */
[----:B------:R-:W-:-:S06]  /*2bf0*/  NOP ;  /* 0x0000000000007918 */ /* 0x000fcc0000000000 */
[----:B------:R-:W-:Y:S06]  /*2c00*/  BAR.ARV 0x6, 0xa0 ;  /* 0x0182800000007b1d */ /* 0x000fec0000002000 */
[----:B------:R-:W4:Y:S01]  /*2c10*/  LDCU UR7, c[0x0][0x38c] ;  /* 0x00007180ff0777ac */ /* 0x000f220008000800 */
[----:B------:R-:W-:Y:S01]  /*2c20*/  IMAD.MOV.U32 R11, RZ, RZ, 0x1 ;  /* 0x00000001ff0b7424 */ /* 0x000fe200078e00ff */
[----:B------:R-:W-:Y:S01]  /*2c30*/  CS2R R8, SRZ ;  /* 0x0000000000087805 */ /* 0x000fe2000001ff00 */
[----:B------:R-:W-:Y:S01]  /*2c40*/  IMAD.MOV.U32 R10, RZ, RZ, RZ ;  /* 0x000000ffff0a7224 */ /* 0x000fe200078e00ff */
[----:B------:R-:W-:Y:S01]  /*2c50*/  UMOV UR18, URZ ;  /* 0x000000ff00127c82 */ /* 0x000fe20008000000 */
[----:B------:R-:W-:Y:S01]  /*2c60*/  UMOV UR17, URZ ;  /* 0x000000ff00117c82 */ /* 0x000fe20008000000 */
[----:B------:R-:W-:Y:S01]  /*2c70*/  UMOV UR20, 0x0 ;  /* 0x0000000000147882 */ /* 0x000fe20000000000 */
[----:B------:R-:W-:Y:S01]  /*2c80*/  UMOV UR21, 0x8400010 ;  /* 0x0840001000157882 */ /* 0x000fe20000000000 */
[----:B--2---:R-:W-:Y:S01]  /*2c90*/  ULEA UR6, UR6, UR4, 0x18 ;  /* 0x0000000406067291 */ /* 0x004fe2000f8ec0ff */
[----:B------:R-:W2:Y:S03]  /*2ca0*/  LDCU UR4, c[0x0][0x38c] ;  /* 0x00007180ff0477ac */ /* 0x000ea60008000800 */
[----:B------:R-:W-:-:S02]  /*2cb0*/  UIADD3 UR11, UPT, UPT, UR6, 0xc400, URZ ;  /* 0x0000c400060b7890 */ /* 0x000fc4000fffe0ff */
[----:B----4-:R-:W-:-:S03]  /*2cc0*/  UIADD3 UR7, UPT, UPT, UR7, 0x1f, URZ ;  /* 0x0000001f07077890 */ /* 0x010fc6000fffe0ff */
[----:B-1----:R-:W1:Y:S01]  /*2cd0*/  LDS R0, [UR6+0x110] ;  /* 0x00011006ff007984 */ /* 0x002e620008000800 */
[----:B------:R-:W-:Y:S02]  /*2ce0*/  UIADD3 UR12, UPT, UPT, UR6, 0xf400, URZ ;  /* 0x0000f400060c7890 */ /* 0x000fe4000fffe0ff */
[----:B------:R-:W-:Y:S02]  /*2cf0*/  USHF.R.S32.HI UR5, URZ, 0x1f, UR7 ;  /* 0x0000001fff057899 */ /* 0x000fe40008011407 */
[----:B------:R-:W-:Y:S02]  /*2d00*/  USHF.R.U32.HI UR11, URZ, 0x4, UR11 ;  /* 0x00000004ff0b7899 */ /* 0x000fe4000801160b */
[----:B------:R-:W-:Y:S02]  /*2d10*/  ULEA.HI UR5, UR5, UR7, URZ, 0x5 ;  /* 0x0000000705057291 */ /* 0x000fe4000f8f28ff */
[----:B------:R-:W-:Y:S02]  /*2d20*/  USHF.R.U32.HI UR12, URZ, 0x4, UR12 ;  /* 0x00000004ff0c7899 */ /* 0x000fe4000801160c */
[----:B------:R-:W-:-:S02]  /*2d30*/  USHF.R.S32.HI UR5, URZ, 0x5, UR5 ;  /* 0x00000005ff057899 */ /* 0x000fc40008011405 */
[----:B------:R-:W-:Y:S02]  /*2d40*/  ULOP3.LUT UR11, UR11, 0x3fff, URZ, 0xc0, !UPT ;  /* 0x00003fff0b0b7892 */ /* 0x000fe4000f8ec0ff */
[----:B------:R-:W-:Y:S02]  /*2d50*/  UISETP.LT.AND UP0, UPT, UR5, 0x1, UPT ;  /* 0x000000010500788c */ /* 0x000fe4000bf01270 */
[----:B------:R-:W-:Y:S02]  /*2d60*/  ULOP3.LUT UR12, UR12, 0x3fff, URZ, 0xc0, !UPT ;  /* 0x00003fff0c0c7892 */ /* 0x000fe4000f8ec0ff */
[----:B------:R-:W-:Y:S02]  /*2d70*/  USEL UR10, UR5, 0x1, !UP0 ;  /* 0x00000001050a7887 */ /* 0x000fe4000c000000 */
[----:B------:R-:W-:Y:S02]  /*2d80*/  ULOP3.LUT UR11, UR11, 0x10000, URZ, 0xfc, !UPT ;  /* 0x000100000b0b7892 */ /* 0x000fe4000f8efcff */
[----:B------:R-:W-:-:S02]  /*2d90*/  ULOP3.LUT UR12, UR12, 0x10000, URZ, 0xfc, !UPT ;  /* 0x000100000c0c7892 */ /* 0x000fc4000f8efcff */
[----:B------:R-:W-:Y:S02]  /*2da0*/  UIADD3 UR10, UPT, UPT, -UR10, URZ, URZ ;  /* 0x000000ff0a0a7290 */ /* 0x000fe4000fffe1ff */
[----:B--2---:R-:W-:Y:S01]  /*2db0*/  UISETP.GE.AND UP3, UPT, UR4, 0x1, UPT ;  /* 0x000000010400788c */ /* 0x004fe2000bf66270 */
[----:B-1----:R-:W-:-:S15]  /*2dc0*/  R2UR UR19, R0 ;  /* 0x00000000001372ca */ /* 0x002fde00000e0000 */
.L_x_58:
[----:B------:R-:W-:Y:S02]  /*2dd0*/  LEA R0, R10, UR6, 0x3 ;  /* 0x000000060a007c11 */ /* 0x000fe4000f8e18ff */
[----:B------:R-:W-:Y:S02]  /*2de0*/  SHF.L.U32 R5, R9, 0x1f, RZ ;  /* 0x0000001f09057819 */ /* 0x000fe400000006ff */
[----:B------:R-:W-:Y:S01]  /*2df0*/  PLOP3.LUT P0, PT, PT, PT, UP3, 0x80, 0x8 ;  /* 0x000000000008781c */ /* 0x000fe20003f0f038 */
[----:B------:R-:W-:Y:S01]  /*2e00*/  VIADD R3, R0, 0x90 ;  /* 0x0000009000037836 */ /* 0x000fe20000000000 */
[----:B-1----:R-:W1:Y:S02]  /*2e10*/  SYNCS.PHASECHK.TRANS64.TRYWAIT P1, [R0+URZ+0x80], R5 ;  /* 0x00008005000075a7 */ /* 0x002e6400080211ff */
[----:B-1--4-:R-:W-:Y:S09]  /*2e20*/  @!P1 BRA `(.L_x_52) ;  /* 0x0000008000c89947 */ /* 0x012ff20003800000 */
.L_x_138:
[----:B------:R-:W-:Y:S01]  /*2e30*/  LEA R4, R10, UR6, 0x4 ;  /* 0x000000060a047c11 */ /* 0x000fe2000f8e20ff */
[----:B------:R-:W-:Y:S01]  /*2e40*/  @UP3 ULEA UR4, UR17, UR6, 0x3 ;  /* 0x0000000611043291 */ /* 0x000fe2000f8e18ff */
[----:B------:R-:W-:Y:S01]  /*2e50*/  PLOP3.LUT P2, PT, PT, PT, PT, 0x80, 0x8 ;  /* 0x000000000008781c */ /* 0x000fe20003f4f070 */
[----:B------:R-:W-:Y:S01]  /*2e60*/  ULEA UR9, UR18, UR6, 0x3 ;  /* 0x0000000612097291 */ /* 0x000fe2000f8e18ff */
[----:B------:R-:W-:Y:S02]  /*2e70*/  PRMT R3, RZ, 0x654, R3 ;  /* 0x00000654ff037816 */ /* 0x000fe40000000003 */
[----:B-1----:R-:W1:Y:S01]  /*2e80*/  LDS.128 R4, [R4+0xf0] ;  /* 0x0000f00004047984 */ /* 0x002e620000000c00 */
[----:B------:R-:W-:Y:S02]  /*2e90*/  @P0 SHF.L.U32 R2, R8, 0x1f, RZ ;  /* 0x0000001f08020819 */ /* 0x000fe400000006ff */
[----:B------:R-:W-:Y:S01]  /*2ea0*/  SHF.L.U32 R0, R11, 0x1f, RZ ;  /* 0x0000001f0b007819 */ /* 0x000fe200000006ff */
[----:B------:R-:W-:Y:S01]  /*2eb0*/  @!PT LDS RZ, [RZ] ;  /* 0x00000000fffff984 */ /* 0x000fe20000000800 */
[----:B------:R-:W-:Y:S01]  /*2ec0*/  @!PT LDS RZ, [RZ] ;  /* 0x00000000fffff984 */ /* 0x000fe20000000800 */
[----:B------:R-:W-:Y:S01]  /*2ed0*/  @!PT LDS RZ, [RZ] ;  /* 0x00000000fffff984 */ /* 0x000fe20000000800 */
[----:B------:R-:W-:Y:S01]  /*2ee0*/  @!PT LDS RZ, [RZ] ;  /* 0x00000000fffff984 */ /* 0x000fe20000000800 */
[----:B------:R2:W-:Y:S06]  /*2ef0*/  MEMBAR.ALL.CTA ;  /* 0x0000000000007992 */ /* 0x0005ec0000008000 */
[----:B--2---:R-:W2:Y:S02]  /*2f00*/  FENCE.VIEW.ASYNC.S ;  /* 0x00000000000073c6 */ /* 0x004ea40000000000 */
[----:B--2---:R2:W-:Y:S01]  /*2f10*/  SYNCS.ARRIVE.TRANS64.RED.A1T0 RZ, [R3+URZ], RZ ;  /* 0x000000ff03ff79a7 */ /* 0x0045e200081004ff */
[----:B------:R2:W4:Y:S01]  /*2f20*/  @P0 SYNCS.PHASECHK.TRANS64.TRYWAIT P2, [UR4], R2 ;  /* 0x00000002ff0005a7 */ /* 0x0005220008041104 */
[----:B-1----:R-:W-:Y:S01]  /*2f30*/  LOP3.LUT P1, RZ, R6, 0x1, RZ, 0xc0, !PT ;  /* 0x0000000106ff7812 */ /* 0x002fe2000782c0ff */
[----:B------:R-:W1:Y:S02]  /*2f40*/  SYNCS.PHASECHK.TRANS64.TRYWAIT P0, [UR9+0xb0], R0 ;  /* 0x0000b000ff0075a7 */ /* 0x000e640008001109 */
[----:B-12-4-:R-:W-:Y:S10]  /*2f50*/  @!P0 BRA `(.L_x_53) ;  /* 0x0000008000908947 */ /* 0x016ff40003800000 */
.L_x_140:
[----:B------:R-:W-:Y:S01]  /*2f60*/  IADD3 R10, PT, PT, R10, 0x1, RZ ;  /* 0x000000010a0a7810 */ /* 0x000fe20007ffe0ff */
[----:B------:R-:W-:Y:S06]  /*2f70*/  BRA.U !UP3, `(.L_x_54) ;  /* 0x000000010b887547 */ /* 0x000fec000b800000 */
[----:B------:R-:W-:Y:S02]  /*2f80*/  ULEA UR8, UR18, UR19, 0x8 ;  /* 0x0000001312087291 */ /* 0x000fe4000f8e40ff */
[----:B------:R-:W-:Y:S01]  /*2f90*/  UPLOP3.LUT UP4, UPT, UPT, UPT, UPT, 0x40, 0x4 ;  /* 0x000000000004789c */ /* 0x000fe20003f8e870 */
[----:B------:R-:W-:Y:S01]  /*2fa0*/  UMOV UR16, UR10 ;  /* 0x0000000a00107c82 */ /* 0x000fe20008000000 */
[----:B------:R-:W-:Y:S01]  /*2fb0*/  UMOV UR15, UR5 ;  /* 0x00000005000f7c82 */ /* 0x000fe20008000000 */
[----:B------:R-:W-:-:S08]  /*2fc0*/  UMOV UR14, UR17 ;  /* 0x00000011000e7c82 */ /* 0x000fd00008000000 */
.L_x_57:
[----:B------:R-:W-:Y:S02]  /*2fd0*/  UIADD3 UR16, UPT, UPT, UR16, 0x1, URZ ;  /* 0x0000000110107890 */ /* 0x000fe4000fffe0ff */
[----:B--2---:R-:W-:Y:S02]  /*2fe0*/  ULEA UR7, UR14, UR6, 0x3 ;  /* 0x000000060e077291 */ /* 0x004fe4000f8e18ff */
[----:B------:R-:W-:Y:S01]  /*2ff0*/  UISETP.NE.AND UP0, UPT, UR16, URZ, UPT ;  /* 0x000000ff1000728c */ /* 0x000fe2000bf05270 */
[----:B----4-:R-:W-:Y:S10]  /*3000*/  @P2 BRA `(.L_x_55) ;  /* 0x00000000000c2947 */ /* 0x010ff40003800000 */
[----:B-1----:R-:W-:Y:S04]  /*3010*/  SHF.L.U32 R3, R8, 0x1f, RZ ;  /* 0x0000001f08037819 */ /* 0x002fe800000006ff */
[----:B------:R-:W1:Y:S02]  /*3020*/  SYNCS.PHASECHK.TRANS64.TRYWAIT P0, [UR7], R3 ;  /* 0x00000003ff0075a7 */ /* 0x000e640008001107 */
[----:B-1----:R-:W-:Y:S05]  /*3030*/  @!P0 BRA `(.L_x_56) ;  /* 0x0000008000708947 */ /* 0x002fea0003800000 */
.L_x_55:
[----:B------:R-:W-:Y:S01]  /*3040*/  UISETP.NE.AND UP1, UPT, UR15, 0x1, UPT ;  /* 0x000000010f00788c */ /* 0x000fe2000bf25270 */
[----:B------:R-:W-:Y:S01]  /*3050*/  PLOP3.LUT P2, PT, PT, PT, PT, 0x80, 0x8 ;  /* 0x000000000008781c */ /* 0x000fe20003f4f070 */
[----:B------:R-:W-:Y:S02]  /*3060*/  UIADD3 UR17, UPT, UPT, UR14, 0x1, URZ ;  /* 0x000000010e117890 */ /* 0x000fe4000fffe0ff */
[----:B------:R-:W-:Y:S02]  /*3070*/  ULEA UR22, UR14, UR12, 0x9 ;  /* 0x0000000c0e167291 */ /* 0x000fe4000f8e48ff */
[----:B------:R-:W-:Y:S01]  /*3080*/  UISETP.NE.AND UP2, UPT, UR17, 0x3, UPT ;  /* 0x000000031100788c */ /* 0x000fe2000bf45270 */
[----:B------:R-:W-:Y:S01]  /*3090*/  PLOP3.LUT P0, PT, PT, PT, UP1, 0x80, 0x8 ;  /* 0x000000000008781c */ /* 0x000fe20003f0f018 */
[----:B------:R-:W-:Y:S02]  /*30a0*/  ULEA UR24, UR14, UR11, 0x8 ;  /* 0x0000000b0e187291 */ /* 0x000fe4000f8e40ff */
[----:B------:R-:W-:Y:S02]  /*30b0*/  USEL UR13, URZ, 0x1, UP2 ;  /* 0x00000001ff0d7887 */ /* 0x000fe40009000000 */
[----:B------:R-:W-:Y:S02]  /*30c0*/  USEL UR17, UR17, URZ, UP2 ;  /* 0x000000ff11117287 */ /* 0x000fe40009000000 */
[----:B------:R-:W-:Y:S02]  /*30d0*/  UIADD3 UR7, UPT, UPT, UR7, 0x18, URZ ;  /* 0x0000001807077890 */ /* 0x000fe4000fffe0ff */
[----:B------:R-:W-:Y:S01]  /*30e0*/  @UP1 ULEA UR4, UR17, UR6, 0x3 ;  /* 0x0000000611041291 */ /* 0x000fe2000f8e18ff */
[----:B------:R-:W-:Y:S01]  /*30f0*/  LOP3.LUT R8, R8, UR13, RZ, 0x3c, !PT ;  /* 0x0000000d08087c12 */ /* 0x000fe2000f8e3cff */
[----:B------:R-:W-:Y:S01]  /*3100*/  UMOV UR23, 0xc0004010 ;  /* 0xc000401000177882 */ /* 0x000fe20000000000 */
[----:B------:R-:W-:Y:S01]  /*3110*/  UMOV UR25, 0xc0004010 ;  /* 0xc000401000197882 */ /* 0x000fe20000000000 */
[----:B------:R-:W-:Y:S01]  /*3120*/  UIADD3 UR15, UPT, UPT, UR15, -0x1, URZ ;  /* 0xffffffff0f0f7890 */ /* 0x000fe2000fffe0ff */
[----:B-1----:R-:W-:Y:S01]  /*3130*/  @P0 SHF.L.U32 R0, R8, 0x1f, RZ ;  /* 0x0000001f08000819 */ /* 0x002fe200000006ff */
[----:B------:R-:W-:Y:S03]  /*3140*/  UMOV UR14, UR17 ;  /* 0x00000011000e7c82 */ /* 0x000fe60008000000 */
[----:B------:R2:W4:Y:S01]  /*3150*/  @P0 SYNCS.PHASECHK.TRANS64.TRYWAIT P2, [UR4], R0 ;  /* 0x00000000ff0005a7 */ /* 0x0005220008041104 */
[----:B------:R2:W-:Y:S01]  /*3160*/  UTCQMMA gdesc[UR24], gdesc[UR22], tmem[UR8], tmem[UR20], idesc[UR21], UP4 ;  /* 0x00ff1416180075ea */ /* 0x0005e2000a000308 */
[----:B------:R-:W-:Y:S01]  /*3170*/  UPLOP3.LUT UP4, UPT, UPT, UPT, UPT, 0x80, 0x8 ;  /* 0x000000000008789c */ /* 0x000fe20003f8f070 */
[----:B------:R2:W-:Y:S01]  /*3180*/  UTCBAR [UR7], URZ ;  /* 0x000000ff070073e9 */ /* 0x0005e200080000ff */
[----:B------:R-:W-:Y:S09]  /*3190*/  BRA.U UP0, `(.L_x_57) ;  /* 0xfffffffd008c7547 */ /* 0x000ff2000b83ffff */
.L_x_54:
[----:B------:R-:W-:Y:S01]  /*31a0*/  UIADD3 UR18, UPT, UPT, UR18, 0x1, URZ ;  /* 0x0000000112127890 */ /* 0x000fe2000fffe0ff */
[C---:B------:R-:W-:Y:S01]  /*31b0*/  ISETP.NE.AND P0, PT, R10.reuse, 0x2, PT ;  /* 0x000000020a00780c */ /* 0x040fe20003f05270 */
[----:B------:R-:W-:Y:S02]  /*31c0*/  UIADD3 UR9, UPT, UPT, UR9, 0xa0, URZ ;  /* 0x000000a009097890 */ /* 0x000fe4000fffe0ff */
[----:B------:R-:W-:Y:S01]  /*31d0*/  UISETP.NE.AND UP0, UPT, UR18, 0x2, UPT ;  /* 0x000000021200788c */ /* 0x000fe2000bf05270 */
[----:B-12---:R-:W-:Y:S02]  /*31e0*/  SEL R0, RZ, 0x1, P0 ;  /* 0x00000001ff007807 */ /* 0x006fe40000000000 */
[----:B------:R-:W-:Y:S01]  /*31f0*/  SEL R10, R10, RZ, P0 ;  /* 0x000000ff0a0a7207 */ /* 0x000fe20000000000 */
[----:B------:R-:W-:Y:S01]  /*3200*/  USEL UR4, URZ, 0x1, UP0 ;  /* 0x00000001ff047887 */ /* 0x000fe20008000000 */
[----:B------:R-:W-:Y:S01]  /*3210*/  LOP3.LUT R9, R9, R0, RZ, 0x3c, !PT ;  /* 0x0000000009097212 */ /* 0x000fe200078e3cff */
[----:B------:R-:W-:Y:S01]  /*3220*/  USEL UR18, UR18, URZ, UP0 ;  /* 0x000000ff12127287 */ /* 0x000fe20008000000 */
[----:B------:R1:W-:Y:S03]  /*3230*/  UTCBAR [UR9], URZ ;  /* 0x000000ff090073e9 */ /* 0x0003e600080000ff */
[----:B------:R-:W-:Y:S01]  /*3240*/  LOP3.LUT R11, R11, UR4, RZ, 0x3c, !PT ;  /* 0x000000040b0b7c12 */ /* 0x000fe2000f8e3cff */
[----:B------:R-:W-:Y:S07]  /*3250*/  @P1 BRA `(.L_x_58) ;  /* 0xfffffff800dc1947 */ /* 0x000fee000383ffff */
[----:B------:R-:W2:Y:S01]  /*3260*/  S2UR UR4, SR_CgaCtaId ;  /* 0x00000000000479c3 */ /* 0x000ea20000008800 */
[----:B------:R-:W-:Y:S01]  /*3270*/  ELECT P0, URZ, PT ;  /* 0x0000000000ff782f */ /* 0x000fe20003800000 */
[----:B------:R-:W-:Y:S01]  /*3280*/  IMAD.MOV.U32 R0, RZ, RZ, 0x1 ;  /* 0x00000001ff007424 */ /* 0x000fe200078e00ff */
[----:B------:R-:W-:Y:S01]  /*3290*/  UIADD3 UR6, UPT, UPT, UR6, 0xb0, URZ ;  /* 0x000000b006067890 */ /* 0x000fe2000fffe0ff */
[----:B------:R-:W-:Y:S01]  /*32a0*/  SHF.L.U32 R3, R11, 0x1f, RZ ;  /* 0x0000001f0b037819 */ /* 0x000fe200000006ff */
[----:B------:R-:W-:-:S03]  /*32b0*/  UMOV UR5, 0x40 ;  /* 0x0000004000057882 */ /* 0x000fc60000000000 */
[----:B------:R-:W-:Y:S01]  /*32c0*/  UVIRTCOUNT.DEALLOC.SMPOOL 0x80 ;  /* 0x000000800000784c */ /* 0x000fe20000000000 */
[----:B--2---:R-:W-:Y:S02]  /*32d0*/  ULEA UR4, UR4, UR5, 0x18 ;  /* 0x0000000504047291 */ /* 0x004fe4000f8ec0ff */
[----:B------:R-:W-:-:S07]  /*32e0*/  ULEA UR5, UR18, UR6, 0x3 ;  /* 0x0000000612057291 */ /* 0x000fce000f8e18ff */
[----:B------:R2:W-:Y:S02]  /*32f0*/  @P0 STS.U8 [UR4+0x1c], R0 ;  /* 0x00001c00ff000988 */ /* 0x0005e40008000004 */
[----:B------:R-:W3:Y:S02]  /*3300*/  SYNCS.PHASECHK.TRANS64.TRYWAIT P0, [UR5], R3 ;  /* 0x00000003ff0075a7 */ /* 0x000ee40008001105 */
[----:B--23--:R-:W-:Y:S05]  /*3310*/  @!P0 BRA `(.L_x_59) ;  /* 0x0000007c00d08947 */ /* 0x00cfea0003800000 */
.L_x_143:
[----:B------:R-:W-:-:S04]  /*3320*/  UIADD3 UR7, UPT, UPT, UR18, 0x1, URZ ;  /* 0x0000000112077890 */ /* 0x000fc8000fffe0ff */
[----:B------:R-:W-:-:S04]  /*3330*/  UISETP.NE.AND UP0, UPT, UR7, 0x2, UPT ;  /* 0x000000020700788c */ /* 0x000fc8000bf05270 */
[----:B------:R-:W-:Y:S02]  /*3340*/  USEL UR5, URZ, 0x1, UP0 ;  /* 0x00000001ff057887 */ /* 0x000fe40008000000 */
[----:B------:R-:W-:-:S04]  /*3350*/  USEL UR7, UR7, URZ, UP0 ;  /* 0x000000ff07077287 */ /* 0x000fc80008000000 */
[----:B------:R-:W-:Y:S01]  /*3360*/  ULEA UR7, UR7, UR6, 0x3 ;  /* 0x0000000607077291 */ /* 0x000fe2000f8e18ff */
[----:B--2---:R-:W-:-:S04]  /*3370*/  LOP3.LUT R3, R11, UR5, RZ, 0x3c, !PT ;  /* 0x000000050b037c12 */ /* 0x004fc8000f8e3cff */
[----:B------:R-:W-:-:S04]  /*3380*/  SHF.L.U32 R3, R3, 0x1f, RZ ;  /* 0x0000001f03037819 */ /* 0x000fc800000006ff */
[----:B------:R-:W2:Y:S02]  /*3390*/  SYNCS.PHASECHK.TRANS64.TRYWAIT P0, [UR7], R3 ;  /* 0x00000003ff0075a7 */ /* 0x000ea40008001107 */
[----:B--2---:R-:W-:Y:S05]  /*33a0*/  @!P0 BRA `(.L_x_60) ;  /* 0x0000007c00c48947 */ /* 0x004fea0003800000 */
.L_x_145:
[----:B------:R-:W-:Y:S01]  /*33b0*/  NOP ;  /* 0x0000000000007918 */ /* 0x000fe20000000000 */
[----:B--2---:R-:W2:Y:S01]  /*33c0*/  LDS R0, [UR4+0x14] ;  /* 0x00001404ff007984 */ /* 0x004ea20008000800 */
[----:B------:R-:W-:Y:S01]  /*33d0*/  ULOP3.LUT UR6, UR19, 0xffff, URZ, 0xc0, !UPT ;  /* 0x0000ffff13067892 */ /* 0x000fe2000f8ec0ff */
[----:B------:R-:W-:Y:S01]  /*33e0*/  UMOV UR8, 0xffff ;  /* 0x0000ffff00087882 */ /* 0x000fe20000000000 */
[----:B------:R-:W-:Y:S02]  /*33f0*/  UMOV UR5, 0x1 ;  /* 0x0000000100057882 */ /* 0x000fe40000000000 */
[----:B------:R-:W-:-:S04]  /*3400*/  USHF.R.U32.HI UR6, URZ, 0x5, UR6 ;  /* 0x00000005ff067899 */ /* 0x000fc80008011606 */
[----:B------:R-:W-:Y:S02]  /*3410*/  USHF.L.U32 UR8, UR8, UR6, URZ ;  /* 0x0000000608087299 */ /* 0x000fe400080006ff */
[----:B------:R-:W-:-:S04]  /*3420*/  USHF.L.U32 UR5, UR5, UR6, URZ ;  /* 0x0000000605057299 */ /* 0x000fc800080006ff */
[----:B--2---:R-:W-:-:S04]  /*3430*/  LOP3.LUT R0, R0, UR8, RZ, 0xc0, !PT ;  /* 0x0000000800007c12 */ /* 0x004fc8000f8ec0ff */
[----:B------:R-:W-:-:S13]  /*3440*/  ISETP.NE.AND P0, PT, R0, UR8, PT ;  /* 0x0000000800007c0c */ /* 0x000fda000bf05270 */
[----:B------:R-:W-:Y:S05]  /*3450*/  @P0 BRA `(.L_x_61) ;  /* 0x0000000000580947 */ /* 0x000fea0003800000 */
[----:B------:R-:W2:Y:S02]  /*3460*/  LDS R0, [UR4+0x18] ;  /* 0x00001804ff007984 */ /* 0x000ea40008000800 */
[----:B--2---:R-:W-:-:S04]  /*3470*/  LOP3.LUT R0, R0, UR5, RZ, 0xc0, !PT ;  /* 0x0000000500007c12 */ /* 0x004fc8000f8ec0ff */
[----:B------:R-:W-:-:S13]  /*3480*/  ISETP.NE.AND P0, PT, R0, UR5, PT ;  /* 0x0000000500007c0c */ /* 0x000fda000bf05270 */
[----:B------:R-:W-:Y:S05]  /*3490*/  @P0 BRA `(.L_x_62) ;  /* 0x00000000003c0947 */ /* 0x000fea0003800000 */
[----:B------:R-:W2:Y:S01]  /*34a0*/  S2R R2, SR_LANEID ;  /* 0x0000000000027919 */ /* 0x000ea20000000000 */
[----:B------:R-:W-:Y:S01]  /*34b0*/  ULOP3.LUT UR8, URZ, UR8, URZ, 0x33, !UPT ;  /* 0x00000008ff087292 */ /* 0x000fe2000f8e33ff */
[----:B------:R-:W-:Y:S01]  /*34c0*/  LOP3.LUT R4, RZ, UR5, RZ, 0x33, !PT ;  /* 0x00000005ff047c12 */ /* 0x000fe2000f8e33ff */
[----:B------:R-:W-:Y:S02]  /*34d0*/  VOTEU.ANY UR7, UPT, PT ;  /* 0x0000000000077886 */ /* 0x000fe400038e0100 */
[----:B------:R-:W-:Y:S01]  /*34e0*/  UFLO.U32 UR7, UR7 ;  /* 0x00000007000772bd */ /* 0x000fe200080e0000 */
[----:B------:R-:W3:Y:S01]  /*34f0*/  REDUX UR5, R4 ;  /* 0x00000000040573c4 */ /* 0x000ee20000000000 */
[----:B------:R-:W-:-:S06]  /*3500*/  IMAD.U32 R0, RZ, RZ, UR8 ;  /* 0x00000008ff007e24 */ /* 0x000fcc000f8e00ff */
[----:B------:R1:W-:Y:S01]  /*3510*/  UTCATOMSWS.AND URZ, UR8 ;  /* 0x0000000800ff79e3 */ /* 0x0003e20008000000 */
[----:B------:R-:W4:Y:S01]  /*3520*/  REDUX UR6, R0 ;  /* 0x00000000000673c4 */ /* 0x000f220000000000 */
[----:B--2---:R-:W-:Y:S01]  /*3530*/  ISETP.EQ.U32.AND P0, PT, R2, UR7, PT ;  /* 0x0000000702007c0c */ /* 0x004fe2000bf02070 */
[----:B---3--:R-:W-:Y:S01]  /*3540*/  IMAD.U32 R2, RZ, RZ, UR5 ;  /* 0x00000005ff027e24 */ /* 0x008fe2000f8e00ff */
[----:B----4-:R-:W-:-:S11]  /*3550*/  MOV R3, UR6 ;  /* 0x0000000600037c02 */ /* 0x010fd60008000f00 */
[----:B------:R1:W-:Y:S04]  /*3560*/  @P0 ATOMS.AND RZ, [UR4+0x14], R3 ;  /* 0x00001403ffff098c */ /* 0x0003e8000a800004 */
[----:B------:R1:W-:Y:S01]  /*3570*/  @P0 ATOMS.AND RZ, [UR4+0x18], R2 ;  /* 0x00001802ffff098c */ /* 0x0003e2000a800004 */
[----:B------:R-:W-:Y:S05]  /*3580*/  BRA `(.L_x_63) ;  /* 0x0000000000147947 */ /* 0x000fea0003800000 */
.L_x_62:
[----:B------:R-:W-:Y:S02]  /*3590*/  MOV R2, 0x35b0 ;  /* 0x000035b000027802 */ /* 0x000fe40000000f00 */
[----:B-1--45:R-:W-:Y:S05]  /*35a0*/  CALL.REL.NOINC `($__internal_0_$__cuda_sm10x_tcgen05_guardrail_trap_col_being_dealloced_not_returned_by_alloc) ;  /* 0x0000008000a87944 */ /* 0x032fea0003c00000 */
[----:B------:R-:W-:Y:S05]  /*35b0*/  BRA `(.L_x_63) ;  /* 0x0000000000087947 */ /* 0x000fea0003800000 */
.L_x_61:
[----:B------:R-:W-:Y:S02]  /*35c0*/  MOV R2, 0x35e0 ;  /* 0x000035e000027802 */ /* 0x000fe40000000f00 */
[----:B-1--45:R-:W-:Y:S05]  /*35d0*/  CALL.REL.NOINC `($__internal_2_$__cuda_sm10x_tcgen05_guardrail_trap_unallocated_columns_being_dealloced) ;  /* 0x0000008000b47944 */ /* 0x032fea0003c00000 */
.L_x_63:
[----:B------:R-:W-:Y:S01]  /*35e0*/  NOP ;  /* 0x0000000000007918 */ /* 0x000fe20000000000 */
[----:B-1----:R-:W-:Y:S05]  /*35f0*/  EXIT ;  /* 0x000000000000794d */ /* 0x002fea0003800000 */
.L_x_47:
[----:B------:R-:W-:-:S09]  /*3600*/  UISETP.NE.OR UP2, UPT, UR8, 0x3, !UP2 ;  /* 0x000000030800788c */ /* 0x000fd2000d745670 */
[----:B------:R-:W-:Y:S05]  /*3610*/  BRA.U UP2, `(.L_x_64) ;  /* 0x0000001102147547 */ /* 0x000fea000b800000 */
[----:B------:R-:W1:Y:S01]  /*3620*/  LDC R0, c[0x0][0xb30] ;  /* 0x0002cc00ff007b82 */ /* 0x000e620000000800 */
[----:B------:R-:W2:Y:S01]  /*3630*/  LDCU.64 UR8, c[0x0][0x888] ;  /* 0x00011100ff0877ac */ /* 0x000ea20008000a00 */
[----:B------:R-:W-:Y:S02]  /*3640*/  HFMA2 R29, -RZ, RZ, 0, 0 ;  /* 0x00000000ff1d7431 */ /* 0x000fe400000001ff */
[----:B------:R-:W-:Y:S01]  /*3650*/  IMAD.MOV.U32 R31, RZ, RZ, 0x1 ;  /* 0x00000001ff1f7424 */ /* 0x000fe200078e00ff */
[----:B------:R-:W-:Y:S01]  /*3660*/  MOV R23, 0x2000 ;  /* 0x0000200000177802 */ /* 0x000fe20000000f00 */
[----:B------:R-:W4:Y:S01]  /*3670*/  LDCU.64 UR4, c[0x0][0x890] ;  /* 0x00011200ff0477ac */ /* 0x000f220008000a00 */
[----:B------:R-:W-:Y:S01]  /*3680*/  IMAD.MOV.U32 R30, RZ, RZ, RZ ;  /* 0x000000ffff1e7224 */ /* 0x000fe200078e00ff */
[----:B------:R-:W3:Y:S01]  /*3690*/  LDC R19, c[0x0][0x370] ;  /* 0x0000dc00ff137b82 */ /* 0x000ee20000000800 */
[----:B------:R-:W-:Y:S01]  /*36a0*/  UMOV UR7, 0x400 ;  /* 0x0000040000077882 */ /* 0x000fe20000000000 */
[----:B------:R-:W-:-:S02]  /*36b0*/  UPLOP3.LUT UP1, UPT, UPT, UPT, UPT, 0x40, 0x4 ;  /* 0x000000000004789c */ /* 0x000fc40003f2e870 */
[----:B------:R-:W-:-:S04]  /*36c0*/  ULEA UR7, UR37, UR7, 0x18 ;  /* 0x0000000725077291 */ /* 0x000fc8000f8ec0ff */
[----:B------:R-:W3:Y:S01]  /*36d0*/  LDC R2, c[0x0][0xb0c] ;  /* 0x0002c300ff027b82 */ /* 0x000ee20000000800 */
[----:B------:R-:W-:Y:S02]  /*36e0*/  UIADD3 UR13, UPT, UPT, UR7, 0x48, URZ ;  /* 0x00000048070d7890 */ /* 0x000fe4000fffe0ff */
[----:B--2---:R-:W-:Y:S02]  /*36f0*/  UISETP.NE.U32.AND UP2, UPT, UR8, URZ, UPT ;  /* 0x000000ff0800728c */ /* 0x004fe4000bf45070 */
[----:B------:R-:W-:Y:S02]  /*3700*/  UIADD3 UR33, UPT, UPT, UR7, 0x30, URZ ;  /* 0x0000003007217890 */ /* 0x000fe4000fffe0ff */
[----:B----4-:R-:W-:Y:S01]  /*3710*/  UISETP.NE.U32.AND UP3, UPT, UR4, URZ, UPT ;  /* 0x000000ff0400728c */ /* 0x010fe2000bf65070 */
[----:B------:R-:W2:Y:S01]  /*3720*/  LDC R18, c[0x0][0xb20] ;  /* 0x0002c800ff127b82 */ /* 0x000ea20000000800 */
[----:B-1----:R-:W-:Y:S01]  /*3730*/  ISETP.NE.AND P1, PT, R0, 0x1, PT ;  /* 0x000000010000780c */ /* 0x002fe20003f25270 */
[----:B------:R-:W-:-:S02]  /*3740*/  UISETP.NE.AND.EX UP2, UPT, UR9, URZ, UPT, UP2 ;  /* 0x000000ff0900728c */ /* 0x000fc4000bf45320 */
[----:B------:R-:W-:Y:S02]  /*3750*/  UIADD3 UR25, UPT, UPT, UR7, 0x38, URZ ;  /* 0x0000003807197890 */ /* 0x000fe4000fffe0ff */
[----:B------:R-:W-:Y:S02]  /*3760*/  UIADD3 UR17, UPT, UPT, UR7, 0x40, URZ ;  /* 0x0000004007117890 */ /* 0x000fe4000fffe0ff */
[----:B------:R-:W1:Y:S01]  /*3770*/  LDC.64 R32, c[0x0][0x348] ;  /* 0x0000d200ff207b82 */ /* 0x000e620000000a00 */
[----:B------:R-:W-:Y:S02]  /*3780*/  UPRMT UR13, UR37, 0x654, UR13 ;  /* 0x00000654250d7896 */ /* 0x000fe4000800000d */
[----:B------:R-:W-:-:S05]  /*3790*/  UISETP.NE.AND.EX UP3, UPT, UR5, URZ, UPT, UP3 ;  /* 0x000000ff0500728c */ /* 0x000fca000bf65330 */
[----:B------:R-:W4:Y:S08]  /*37a0*/  LDC.64 R16, c[0x0][0xb10] ;  /* 0x0002c400ff107b82 */ /* 0x000f300000000a00 */
[----:B------:R-:W1:Y:S08]  /*37b0*/  LDC.64 R6, c[0x0][0xb18] ;  /* 0x0002c600ff067b82 */ /* 0x000e700000000a00 */
[----:B------:R-:W1:Y:S08]  /*37c0*/  LDC.64 R4, c[0x0][0xb28] ;  /* 0x0002ca00ff047b82 */ /* 0x000e700000000a00 */
[----:B--23--:R-:W1:Y:S02]  /*37d0*/  LDC R22, c[0x0][0x374] ;  /* 0x0000dd00ff167b82 */ /* 0x00ce640000000800 */
.L_x_75:
[C---:B------:R-:W-:Y:S02]  /*37e0*/  LEA R0, R30.reuse, UR7, 0x3 ;  /* 0x000000071e007c11 */ /* 0x040fe4000f8e18ff */
[----:B------:R-:W-:Y:S02]  /*37f0*/  SHF.L.U32 R3, R29, 0x1f, RZ ;  /* 0x0000001f1d037819 */ /* 0x000fe400000006ff */
[----:B------:R-:W-:Y:S02]  /*3800*/  LEA R24, R30, UR7, 0x4 ;  /* 0x000000071e187c11 */ /* 0x000fe4000f8e20ff */
[----:B--2---:R-:W2:Y:S02]  /*3810*/  SYNCS.PHASECHK.TRANS64.TRYWAIT P0, [R0+URZ+0x80], R3 ;  /* 0x00008003000075a7 */ /* 0x004ea400080011ff */
[----:B--2---:R-:W-:Y:S05]  /*3820*/  @!P0 BRA `(.L_x_65) ;  /* 0x0000007800bc8947 */ /* 0x004fea0003800000 */
.L_x_146:
[----:B------:R-:W-:Y:S01]  /*3830*/  ISETP.GE.AND P0, PT, R72, 0x1, PT ;  /* 0x000000014800780c */ /* 0x000fe20003f06270 */
[----:B------:R-:W3:Y:S01]  /*3840*/  LDS.128 R24, [R24+0xf0] ;  /* 0x0000f00018187984 */ /* 0x000ee20000000c00 */
[----:B--2---:R-:W-:Y:S01]  /*3850*/  VIADD R0, R0, 0x90 ;  /* 0x0000009000007836 */ /* 0x004fe20000000000 */
[----:B------:R-:W-:Y:S01]  /*3860*/  @!PT LDS RZ, [RZ] ;  /* 0x00000000fffff984 */ /* 0x000fe20000000800 */
[----:B------:R-:W-:Y:S01]  /*3870*/  @!PT LDS RZ, [RZ] ;  /* 0x00000000fffff984 */ /* 0x000fe20000000800 */
[----:B------:R-:W-:Y:S01]  /*3880*/  @!PT LDS RZ, [RZ] ;  /* 0x00000000fffff984 */ /* 0x000fe20000000800 */
[----:B------:R-:W-:Y:S01]  /*3890*/  @!PT LDS RZ, [RZ] ;  /* 0x00000000fffff984 */ /* 0x000fe20000000800 */
[----:B------:R2:W-:Y:S06]  /*38a0*/  MEMBAR.ALL.CTA ;  /* 0x0000000000007992 */ /* 0x0005ec0000008000 */
[----:B--2---:R-:W2:Y:S01]  /*38b0*/  FENCE.VIEW.ASYNC.S ;  /* 0x00000000000073c6 */ /* 0x004ea20000000000 */
[----:B------:R-:W-:Y:S04]  /*38c0*/  PRMT R0, RZ, 0x654, R0 ;  /* 0x00000654ff007816 */ /* 0x000fe80000000000 */
[----:B--2---:R2:W-:Y:S01]  /*38d0*/  SYNCS.ARRIVE.TRANS64.RED.A1T0 RZ, [R0+URZ], RZ ;  /* 0x000000ff00ff79a7 */ /* 0x0045e200081004ff */
[----:B---3--:R-:W-:Y:S11]  /*38e0*/  LOP3.LUT P3, RZ, R26, 0x1, RZ, 0xc0, !PT ;  /* 0x000000011aff7812 */ /* 0x008ff6000786c0ff */
[----:B------:R-:W-:Y:S02]  /*38f0*/  @!UPT UIADD3 URZ, UPT, UPT, URZ, URZ, URZ ;  /* 0x000000fffffff290 */ /* 0x000fe4000fffe0ff */
[----:B------:R-:W-:Y:S02]  /*3900*/  @P3 MOV R13, R24 ;  /* 0x00000018000d3202 */ /* 0x000fe40000000f00 */
[----:B------:R-:W-:Y:S01]  /*3910*/  @P3 LOP3.LUT R8, R25, 0xffff, RZ, 0xc0, !PT ;  /* 0x0000ffff19083812 */ /* 0x000fe200078ec0ff */
[----:B--2---:R-:W-:Y:S06]  /*3920*/  @!P0 BRA `(.L_x_66) ;  /* 0x0000000000a48947 */ /* 0x004fec0003800000 */
[----:B-1----:R-:W-:Y:S01]  /*3930*/  IMAD.HI.U32 R35, R22, R7, RZ ;  /* 0x0000000716237227 */ /* 0x002fe200078e00ff */
[----:B------:R-:W-:Y:S02]  /*3940*/  ISETP.NE.AND P0, PT, R6, 0x1, PT ;  /* 0x000000010600780c */ /* 0x000fe40003f05270 */
[----:B------:R-:W-:Y:S01]  /*3950*/  ISETP.NE.AND P2, PT, R72, 0x1, PT ;  /* 0x000000014800780c */ /* 0x000fe20003f45270 */
[----:B----4-:R-:W-:Y:S01]  /*3960*/  IMAD.HI.U32 R34, R19, R16, RZ ;  /* 0x0000001013227227 */ /* 0x010fe200078e00ff */
[----:B------:R-:W-:Y:S02]  /*3970*/  SHF.R.U32.HI R35, RZ, R18, R35 ;  /* 0x00000012ff237219 */ /* 0x000fe40000011623 */
[----:B------:R-:W-:Y:S01]  /*3980*/  ISETP.NE.AND P4, PT, R2, 0x1, PT ;  /* 0x000000010200780c */ /* 0x000fe20003f85270 */
[----:B------:R-:W-:Y:S01]  /*3990*/  IMAD.HI.U32 R36, R13, R16, RZ ;  /* 0x000000100d247227 */ /* 0x000fe200078e00ff */
[----:B------:R-:W-:Y:S02]  /*39a0*/  SHF.R.U32.HI R34, RZ, R17, R34 ;  /* 0x00000011ff227219 */ /* 0x000fe40000011622 */
[----:B------:R-:W-:Y:S01]  /*39b0*/  SEL R3, R22, R35, !P0 ;  /* 0x0000002316037207 */ /* 0x000fe20004000000 */
[C---:B------:R-:W-:Y:S01]  /*39c0*/  IMAD.HI.U32 R35, R8.reuse, R7, RZ ;  /* 0x0000000708237227 */ /* 0x040fe200078e00ff */
[----:B------:R-:W-:Y:S02]  /*39d0*/  SEL R11, R19, R34, !P4 ;  /* 0x00000022130b7207 */ /* 0x000fe40006000000 */
[----:B------:R-:W-:Y:S01]  /*39e0*/  SHF.R.U32.HI R36, RZ, R17, R36 ;  /* 0x00000011ff247219 */ /* 0x000fe20000011624 */
[----:B------:R-:W-:Y:S01]  /*39f0*/  IMAD.HI.U32 R38, R3, R4, RZ ;  /* 0x0000000403267227 */ /* 0x000fe200078e00ff */
[----:B------:R-:W-:Y:S03]  /*3a00*/  SHF.R.U32.HI R35, RZ, R18, R35 ;  /* 0x00000012ff237219 */ /* 0x000fe60000011623 */
[----:B------:R-:W-:Y:S01]  /*3a10*/  IMAD.HI.U32 R34, R11, R4, RZ ;  /* 0x000000040b227227 */ /* 0x000fe200078e00ff */
[----:B------:R-:W-:Y:S02]  /*3a20*/  @P2 SHF.R.U32.HI R3, RZ, R5, R38 ;  /* 0x00000005ff032219 */ /* 0x000fe40000011626 */
[----:B------:R-:W-:Y:S02]  /*3a30*/  SEL R9, R8, R35, !P0 ;  /* 0x0000002308097207 */ /* 0x000fe40004000000 */
[----:B------:R-:W-:Y:S01]  /*3a40*/  @P2 SHF.R.U32.HI R11, RZ, R5, R34 ;  /* 0x00000005ff0b2219 */ /* 0x000fe20000011622 */
[C---:B------:R-:W-:Y:S01]  /*3a50*/  IMAD R10, R72.reuse, R3, RZ ;  /* 0x00000003480a7224 */ /* 0x040fe200078e02ff */
[----:B------:R-:W-:Y:S01]  /*3a60*/  SEL R3, R13, R36, !P4 ;  /* 0x000000240d037207 */ /* 0x000fe20006000000 */
[C---:B------:R-:W-:Y:S03]  /*3a70*/  IMAD.HI.U32 R14, R9.reuse, R4, RZ ;  /* 0x00000004090e7227 */ /* 0x040fe600078e00ff */
[----:B------:R-:W-:Y:S01]  /*3a80*/  ISETP.GE.AND P0, PT, R9, R10, PT ;  /* 0x0000000a0900720c */ /* 0x000fe20003f06270 */
[C---:B------:R-:W-:Y:S01]  /*3a90*/  IMAD R12, R72.reuse, R11, RZ ;  /* 0x0000000b480c7224 */ /* 0x040fe200078e02ff */
[-C--:B------:R-:W-:Y:S04]  /*3aa0*/  SHF.R.U32.HI R14, RZ, R5.reuse, R14 ;  /* 0x00000005ff0e7219 */ /* 0x080fe8000001160e */
[----:B------:R-:W-:Y:S02]  /*3ab0*/  ISETP.GE.OR P0, PT, R3, R12, P0 ;  /* 0x0000000c0300720c */ /* 0x000fe40000706670 */
[----:B------:R-:W-:Y:S05]  /*3ac0*/  SEL R15, R9, R14, !P2 ;  /* 0x0000000e090f7207 */ /* 0x000fea0005000000 */
[----:B------:R-:W-:Y:S04]  /*3ad0*/  IMAD.MOV R14, RZ, RZ, -R15 ;  /* 0x000000ffff0e7224 */ /* 0x000fe800078e0a0f */
[----:B------:R-:W-:Y:S02]  /*3ae0*/  IMAD R14, R72, R14, R9 ;  /* 0x0000000e480e7224 */ /* 0x000fe400078e0209 */
[C---:B------:R-:W-:Y:S05]  /*3af0*/  @!P0 IMAD.HI.U32 R10, R3.reuse, R4, RZ ;  /* 0x00000004030a8227 */ /* 0x040fea00078e00ff */
[----:B------:R-:W-:Y:S04]  /*3b00*/  @!P0 SHF.R.U32.HI R10, RZ, R5, R10 ;  /* 0x00000005ff0a8219 */ /* 0x000fe8000001160a */
[----:B------:R-:W-:Y:S01]  /*3b10*/  @!P0 SEL R0, R3, R10, !P2 ;  /* 0x0000000a03008207 */ /* 0x000fe20005000000 */
[----:B------:R-:W-:Y:S03]  /*3b20*/  IMAD.MOV R10, RZ, RZ, -R3 ;  /* 0x000000ffff0a7224 */ /* 0x000fe600078e0a03 */
[----:B------:R-:W-:Y:S01]  /*3b30*/  @!P0 IADD3 R15, PT, PT, R15, -R0, RZ ;  /* 0x800000000f0f8210 */ /* 0x000fe20007ffe0ff */
[----:B------:R-:W-:Y:S01]  /*3b40*/  @!P0 IMAD R0, R11, R14, R0 ;  /* 0x0000000e0b008224 */ /* 0x000fe200078e0200 */
[----:B------:R-:W-:Y:S01]  /*3b50*/  IADD3 R11, PT, PT, -R9, RZ, RZ ;  /* 0x000000ff090b7210 */ /* 0x000fe20007ffe1ff */
[----:B------:R-:W-:Y:S02]  /*3b60*/  IMAD R13, R2, R10, R13 ;  /* 0x0000000a020d7224 */ /* 0x000fe400078e020d */
[----:B------:R-:W-:Y:S02]  /*3b70*/  @!P0 IMAD R9, R15, R72, R3 ;  /* 0x000000480f098224 */ /* 0x000fe400078e0203 */
[----:B------:R-:W-:Y:S02]  /*3b80*/  @!P0 IMAD.MOV.U32 R3, RZ, RZ, R0 ;  /* 0x000000ffff038224 */ /* 0x000fe400078e0000 */
[----:B------:R-:W-:Y:S02]  /*3b90*/  IMAD R8, R6, R11, R8 ;  /* 0x0000000b06087224 */ /* 0x000fe400078e0208 */
[----:B------:R-:W-:Y:S02]  /*3ba0*/  IMAD R13, R3, R2, R13 ;  /* 0x00000002030d7224 */ /* 0x000fe400078e020d */
[----:B------:R-:W-:Y:S02]  /*3bb0*/  IMAD R8, R9, R6, R8 ;  /* 0x0000000609087224 */ /* 0x000fe400078e0208 */
.L_x_66:
[----:B------:R-:W-:Y:S05]  /*3bc0*/  BRA.U UP1, `(.L_x_67) ;  /* 0x0000000101107547 */ /* 0x000fea000b800000 */
[----:B------:R-:W-:Y:S04]  /*3bd0*/  MOV R0, UR6 ;  /* 0x0000000600007c02 */ /* 0x000fe80008000f00 */
[----:B------:R-:W-:Y:S04]  /*3be0*/  SHF.L.U32 R3, R0, 0x1f, RZ ;  /* 0x0000001f00037819 */ /* 0x000fe800000006ff */
[----:B------:R-:W2:Y:S02]  /*3bf0*/  SYNCS.PHASECHK.TRANS64.TRYWAIT P0, [UR7+0x78], R3 ;  /* 0x00007803ff0075a7 */ /* 0x000ea40008001107 */
[----:B--2---:R-:W-:Y:S05]  /*3c00*/  @!P0 BRA `(.L_x_68) ;  /* 0x0000007400d88947 */ /* 0x004fea0003800000 */
.L_x_67:
[----:B------:R-:W-:Y:S02]  /*3c10*/  R2UR UR35, R21 ;  /* 0x00000000152372ca */ /* 0x000fe400000e0000 */
[----:B------:R-:W-:Y:S02]  /*3c20*/  R2UR UR34, R20 ;  /* 0x00000000142272ca */ /* 0x000fe400000e0000 */
[----:B------:R-:W-:Y:S02]  /*3c30*/  ISETP.NE.U32.AND P2, PT, RZ, UR4, PT ;  /* 0x00000004ff007c0c */ /* 0x000fe4000bf45070 */
[----:B------:R-:W-:Y:S02]  /*3c40*/  SHF.L.U32 R12, R31, 0x1f, RZ ;  /* 0x0000001f1f0c7819 */ /* 0x000fe400000006ff */
[----:B------:R-:W-:Y:S05]  /*3c50*/  ISETP.NE.AND.EX P2, PT, RZ, UR5, PT, P2 ;  /* 0x00000005ff007c0c */ /* 0x000fea000bf45320 */
[----:B------:R-:W-:Y:S02]  /*3c60*/  USHF.L.U32 UR35, UR35, 0x7, URZ ;  /* 0x0000000723237899 */ /* 0x000fe400080006ff */
[----:B------:R-:W-:Y:S01]  /*3c70*/  USHF.L.U32 UR34, UR34, 0x8, URZ ;  /* 0x0000000822227899 */ /* 0x000fe200080006ff */
[----:B------:R-:W-:Y:S11]  /*3c80*/  BRA.U !UP3, `(.L_x_69) ;  /* 0x000000010b347547 */ /* 0x000ff6000b800000 */
[----:B------:R-:W-:Y:S01]  /*3c90*/  UPLOP3.LUT UP0, UPT, UPT, UPT, UP2, 0x80, 0x8 ;  /* 0x000000000008789c */ /* 0x000fe20003f0f020 */
[----:B--2---:R-:W-:Y:S02]  /*3ca0*/  HFMA2 R0, -RZ, RZ, 0, 5.9604644775390625e-08 ;  /* 0x00000001ff007431 */ /* 0x004fe400000001ff */
[----:B------:R-:W-:Y:S03]  /*3cb0*/  IMAD.MOV.U32 R171, RZ, RZ, 0x1 ;  /* 0x00000001ffab7424 */ /* 0x000fe600078e00ff */
[----:B------:R-:W-:Y:S05]  /*3cc0*/  PLOP3.LUT P0, PT, PT, PT, UP0, 0x80, 0x8 ;  /* 0x000000000008781c */ /* 0x000fea0003f0f008 */
[----:B------:R-:W2:Y:S01]  /*3cd0*/  @UP0 LDCU.64 UR10, c[0x0][0x888] ;  /* 0x00011100ff0a07ac */ /* 0x000ea20008000a00 */
[----:B------:R-:W-:Y:S07]  /*3ce0*/  @UP0 UIMAD UR8, UR36, UR4, URZ ;  /* 0x00000004240802a4 */ /* 0x000fee000f8e02ff */
[----:B------:R-:W-:Y:S01]  /*3cf0*/  @!P0 PRMT R171, R0, 0x7610, R171 ;  /* 0x0000761000ab8816 */ /* 0x000fe200000000ab */
[----:B--2---:R-:W-:Y:S03]  /*3d00*/  @UP0 UIMAD.WIDE UR10, UR8, 0x4, UR10 ;  /* 0x00000004080a08a5 */ /* 0x004fe6000f8e020a */
[----:B------:R-:W2:Y:S03]  /*3d10*/  @!UP0 LDCU UR8, c[0x0][0x880] ;  /* 0x00011000ff0887ac */ /* 0x000ea60008000800 */
[----:B------:R-:W-:Y:S01]  /*3d20*/  IMAD.U32 R10, RZ, RZ, UR10 ;  /* 0x0000000aff0a7e24 */ /* 0x000fe2000f8e00ff */
[----:B------:R-:W-:Y:S05]  /*3d30*/  MOV R11, UR11 ;  /* 0x0000000b000b7c02 */ /* 0x000fea0008000f00 */
[----:B-----5:R3:W5:Y:S02]  /*3d40*/  @P0 LDG.E R81, desc[UR46][R10.64] ;  /* 0x0000002e0a510981 */ /* 0x020764000c1e1900 */
[----:B--23--:R-:W-:Y:S07]  /*3d50*/  @!P0 IMAD.U32 R81, RZ, RZ, UR8 ;  /* 0x00000008ff518e24 */ /* 0x00cfee000f8e00ff */
.L_x_69:
[----:B-----5:R-:W-:Y:S01]  /*3d60*/  @!P2 FSETP.EQ.AND P0, PT, R81, RZ, PT ;  /* 0x000000ff5100a20b */ /* 0x020fe20003f02000 */
[----:B------:R-:W-:Y:S01]  /*3d70*/  @!UPT UIADD3 URZ, UPT, UPT, URZ, URZ, URZ ;  /* 0x000000fffffff290 */ /* 0x000fe2000fffe0ff */
[----:B------:R-:W-:Y:S11]  /*3d80*/  @!P2 BRA `(.L_x_70) ;  /* 0x000000000014a947 */ /* 0x000ff60003800000 */
[----:B------:R-:W-:Y:S02]  /*3d90*/  LOP3.LUT P2, RZ, R171, 0xff, RZ, 0xc0, !PT ;  /* 0x000000ffabff7812 */ /* 0x000fe4000784c0ff */
[----:B------:R-:W-:Y:S04]  /*3da0*/  PLOP3.LUT P0, PT, PT, PT, UP0, 0x80, 0x8 ;  /* 0x000000000008781c */ /* 0x000fe80003f0f008 */
[----:B------:R-:W-:Y:S07]  /*3db0*/  PLOP3.LUT P0, PT, P0, PT, PT, 0x8, 0x80 ;  /* 0x000000000080781c */ /* 0x000fee000070e170 */
[----:B------:R-:W-:Y:S11]  /*3dc0*/  @P2 FSETP.EQ.AND P0, PT, R81, RZ, PT ;  /* 0x000000ff5100220b */ /* 0x000ff60003f02000 */
[----:B------:R-:W-:Y:S02]  /*3dd0*/  @!UPT UIADD3 URZ, UPT, UPT, URZ, URZ, URZ ;  /* 0x000000fffffff290 */ /* 0x000fe4000fffe0ff */
.L_x_70:
[----:B------:R-:W3:Y:S01]  /*3de0*/  SYNCS.PHASECHK.TRANS64.TRYWAIT P2, [UR7+0x50], R12 ;  /* 0x0000500cff0075a7 */ /* 0x000ee20008041107 */
[----:B------:R-:W-:Y:S04]  /*3df0*/  ELECT P4, URZ, PT ;  /* 0x0000000000ff782f */ /* 0x000fe80003880000 */
[----:B------:R-:W-:Y:S11]  /*3e00*/  PLOP3.LUT P4, PT, P0, P4, PT, 0xf2, 0x2f ;  /* 0x00000000002f781c */ /* 0x000ff60000789e72 */
[----:B------:R-:W-:Y:S02]  /*3e10*/  @!UPT UIADD3 URZ, UPT, UPT, URZ, URZ, URZ ;  /* 0x000000fffffff290 */ /* 0x000fe4000fffe0ff */
[----:B-1----:R-:W-:Y:S05]  /*3e20*/  @!P4 IADD3 R9, P0, PT, R32, 0x580, RZ ;  /* 0x000005802009c810 */ /* 0x002fea0007f1e0ff */
[----:B--2---:R-:W-:Y:S01]  /*3e30*/  @!P4 IMAD.X R0, RZ, RZ, R33, P0 ;  /* 0x000000ffff00c224 */ /* 0x004fe200000e0621 */
[----:B---3--:R-:W-:Y:S07]  /*3e40*/  @!P2 BRA `(.L_x_71) ;  /* 0x000000740060a947 */ /* 0x008fee0003800000 */
.L_x_149:
[----:B------:R-:W-:Y:S01]  /*3e50*/  @!P4 R2UR UR8, R0 ;  /* 0x000000000008c2ca */ /* 0x000fe200000e0000 */
[----:B------:R-:W-:Y:S01]  /*3e60*/  VOTEU.ALL UP1, P4 ;  /* 0x0000000000ff7886 */ /* 0x000fe20002020000 */
[----:B------:R-:W-:Y:S01]  /*3e70*/  @!P4 R2UR UR9, R9 ;  /* 0x000000000909c2ca */ /* 0x000fe200000e0000 */
[----:B------:R-:W-:Y:S01]  /*3e80*/  @!P4 IMAD.MOV.U32 R0, RZ, RZ, 0x2000 ;  /* 0x00002000ff00c424 */ /* 0x000fe200078e00ff */
[----:B------:R-:W-:Y:S01]  /*3e90*/  UMOV UR10, 0x0 ;  /* 0x00000000000a7882 */ /* 0x000fe20000000000 */
[----:B------:R-:W-:Y:S01]  /*3ea0*/  UMOV UR11, 0x10000000 ;  /* 0x10000000000b7882 */ /* 0x000fe20000000000 */
[----:B------:R-:W-:Y:S01]  /*3eb0*/  @!UP1 UIADD3 UR32, UPT, UPT, UR7, 0x200, URZ ;  /* 0x0000020007209890 */ /* 0x000fe2000fffe0ff */
[----:B------:R-:W-:Y:S01]  /*3ec0*/  @!P4 IADD3 R9, P0, PT, R32, 0x580, RZ ;  /* 0x000005802009c810 */ /* 0x000fe20007f1e0ff */
[----:B------:R-:W-:Y:S05]  /*3ed0*/  VOTEU.ALL UP1, P4 ;  /* 0x0000000000ff7886 */ /* 0x000fea0002020000 */
[----:B------:R-:W-:Y:S01]  /*3ee0*/  IMAD.U32 R11, RZ, RZ, UR8 ;  /* 0x00000008ff0b7e24 */ /* 0x000fe2000f8e00ff */
[----:B------:R-:W-:Y:S01]  /*3ef0*/  UPRMT UR8, UR37, 0x654, UR33 ;  /* 0x0000065425087896 */ /* 0x000fe20008000021 */
[----:B------:R-:W-:Y:S03]  /*3f00*/  IMAD.U32 R10, RZ, RZ, UR9 ;  /* 0x00000009ff0a7e24 */ /* 0x000fe6000f8e00ff */
[----:B------:R-:W-:Y:S02]  /*3f10*/  @!P4 R2UR UR15, R11 ;  /* 0x000000000b0fc2ca */ /* 0x000fe400000e0000 */
[----:B------:R-:W-:Y:S11]  /*3f20*/  @!P4 R2UR UR14, R10 ;  /* 0x000000000a0ec2ca */ /* 0x000ff600000e0000 */
[----:B------:R-:W-:Y:S02]  /*3f30*/  @!UPT UIADD3 URZ, UPT, UPT, URZ, URZ, URZ ;  /* 0x000000fffffff290 */ /* 0x000fe4000fffe0ff */
[----:B------:R2:W-:Y:S01]  /*3f40*/  @!UP1 UTMALDG.3D [UR32], [UR14], desc[UR10] ;  /* 0x00000a200e0095b4 */ /* 0x0005e20008011000 */
[----:B------:R3:W-:Y:S01]  /*3f50*/  @!P4 SYNCS.ARRIVE.TRANS64.RED.A0TR RZ, [UR7+0x30], R0 ;  /* 0x00003000ffffc9a7 */ /* 0x0007e20008300407 */
[----:B------:R-:W-:Y:S01]  /*3f60*/  SYNCS.ARRIVE.TRANS64.RED.A1T0 RZ, [UR8], RZ ;  /* 0x000000ffffff79a7 */ /* 0x000fe20008100408 */
[----:B---3--:R-:W-:Y:S01]  /*3f70*/  @!P4 IMAD.X R0, RZ, RZ, R33, P0 ;  /* 0x000000ffff00c224 */ /* 0x008fe200000e0621 */
[----:B------:R-:W3:Y:S02]  /*3f80*/  SYNCS.PHASECHK.TRANS64.TRYWAIT P2, [UR7+0x58], R12 ;  /* 0x0000580cff0075a7 */ /* 0x000ee40008041107 */
[----:B--23--:R-:W-:Y:S05]  /*3f90*/  @!P2 BRA `(.L_x_72) ;  /* 0x000000740024a947 */ /* 0x00cfea0003800000 */
.L_x_151:
        /* <DEDUP_REMOVED lines=8> */
[----:B------:R-:W-:Y:S01]  /*4020*/  @!UP1 UIADD3 UR24, UPT, UPT, UR7, 0x2200, URZ ;  /* 0x0000220007189890 */ /* 0x000fe2000fffe0ff */
[----:B------:R-:W-:Y:S01]  /*4030*/  VOTEU.ALL UP1, P4 ;  /* 0x0000000000ff7886 */ /* 0x000fe20002020000 */
[----:B------:R-:W-:Y:S01]  /*4040*/  UMOV UR27, UR35 ;  /* 0x00000023001b7c82 */ /* 0x000fe20008000000 */
[----:B------:R-:W-:Y:S02]  /*4050*/  UMOV UR28, UR36 ;  /* 0x00000024001c7c82 */ /* 0x000fe40008000000 */
[----:B------:R-:W-:Y:S01]  /*4060*/  IMAD.U32 R11, RZ, RZ, UR8 ;  /* 0x00000008ff0b7e24 */ /* 0x000fe2000f8e00ff */
[----:B------:R-:W-:Y:S01]  /*4070*/  UPRMT UR8, UR37, 0x654, UR25 ;  /* 0x0000065425087896 */ /* 0x000fe20008000019 */
[----:B------:R-:W-:Y:S02]  /*4080*/  IMAD.U32 R10, RZ, RZ, UR9 ;  /* 0x00000009ff0a7e24 */ /* 0x000fe4000f8e00ff */
[----:B------:R-:W-:Y:S01]  /*4090*/  @!P4 IMAD.X R20, RZ, RZ, R33, P0 ;  /* 0x000000ffff14c224 */ /* 0x000fe200000e0621 */
[----:B------:R-:W-:Y:S02]  /*40a0*/  @!P4 R2UR UR15, R11 ;  /* 0x000000000b0fc2ca */ /* 0x000fe400000e0000 */
[----:B------:R-:W-:Y:S11]  /*40b0*/  @!P4 R2UR UR14, R10 ;  /* 0x000000000a0ec2ca */ /* 0x000ff600000e0000 */
[----:B------:R-:W-:Y:S02]  /*40c0*/  @!UPT UIADD3 URZ, UPT, UPT, URZ, URZ, URZ ;  /* 0x000000fffffff290 */ /* 0x000fe4000fffe0ff */
[----:B------:R2:W-:Y:S01]  /*40d0*/  @!UP1 UTMALDG.3D [UR24], [UR14], desc[UR10] ;  /* 0x00000a180e0095b4 */ /* 0x0005e20008011000 */
[----:B------:R2:W-:Y:S01]  /*40e0*/  @!P4 SYNCS.ARRIVE.TRANS64.RED.A0TR RZ, [UR7+0x38], R0 ;  /* 0x00003800ffffc9a7 */ /* 0x0005e20008300407 */
[----:B------:R-:W-:Y:S01]  /*40f0*/  SYNCS.ARRIVE.TRANS64.RED.A1T0 RZ, [UR8], RZ ;  /* 0x000000ffffff79a7 */ /* 0x000fe20008100408 */
[----:B------:R-:W3:Y:S02]  /*4100*/  SYNCS.PHASECHK.TRANS64.TRYWAIT P2, [UR7+0x60], R12 ;  /* 0x0000600cff0075a7 */ /* 0x000ee40008041107 */
[----:B--23--:R-:W-:Y:S05]  /*4110*/  @!P2 BRA `(.L_x_73) ;  /* 0x0000007000dca947 */ /* 0x00cfea0003800000 */
.L_x_153:
[----:B------:R-:W2:Y:S01]  /*4120*/  LDC.64 R14, c[0x0][0xb10] ;  /* 0x0002c400ff0e7b82 */ /* 0x000ea20000000a00 */
[----:B------:R-:W-:Y:S01]  /*4130*/  @!P4 R2UR UR8, R20 ;  /* 0x000000001408c2ca */ /* 0x000fe200000e0000 */
[----:B------:R-:W-:Y:S01]  /*4140*/  VOTEU.ALL UP1, P4 ;  /* 0x0000000000ff7886 */ /* 0x000fe20002020000 */
[----:B------:R-:W-:Y:S01]  /*4150*/  @!P4 R2UR UR9, R21 ;  /* 0x000000001509c2ca */ /* 0x000fe200000e0000 */
[----:B------:R-:W-:Y:S01]  /*4160*/  UMOV UR10, 0x0 ;  /* 0x00000000000a7882 */ /* 0x000fe20000000000 */
[----:B------:R-:W-:Y:S03]  /*4170*/  UMOV UR11, 0x10000000 ;  /* 0x10000000000b7882 */ /* 0x000fe60000000000 */
[----:B------:R-:W3:Y:S01]  /*4180*/  LDC.64 R10, c[0x0][0xb18] ;  /* 0x0002c600ff0a7b82 */ /* 0x000ee20000000a00 */
[----:B------:R-:W-:Y:S01]  /*4190*/  @!UP1 UIADD3 UR18, UPT, UPT, UR34, 0x80, URZ ;  /* 0x0000008022129890 */ /* 0x000fe2000fffe0ff */
[----:B------:R-:W-:Y:S01]  /*41a0*/  @P3 SHF.R.U32.HI R28, RZ, 0x10, R25 ;  /* 0x00000010ff1c3819 */ /* 0x000fe20000011619 */
[----:B------:R-:W-:Y:S01]  /*41b0*/  @!UP1 UIADD3 UR16, UPT, UPT, UR7, 0x4200, URZ ;  /* 0x0000420007109890 */ /* 0x000fe2000fffe0ff */
[----:B------:R-:W-:Y:S01]  /*41c0*/  VIADD R30, R30, 0x1 ;  /* 0x000000011e1e7836 */ /* 0x000fe20000000000 */
[----:B------:R-:W-:Y:S03]  /*41d0*/  VOTEU.ALL UP1, P4 ;  /* 0x0000000000ff7886 */ /* 0x000fe60002020000 */
[----:B------:R-:W5:Y:S01]  /*41e0*/  @!P1 LDC R0, c[0x0][0xb20] ;  /* 0x0002c800ff009b82 */ /* 0x000f620000000800 */
[----:B------:R-:W-:Y:S01]  /*41f0*/  UMOV UR19, UR35 ;  /* 0x0000002300137c82 */ /* 0x000fe20008000000 */
[----:B------:R-:W-:Y:S01]  /*4200*/  IMAD.U32 R21, RZ, RZ, UR8 ;  /* 0x00000008ff157e24 */ /* 0x000fe2000f8e00ff */
[----:B------:R-:W-:Y:S05]  /*4210*/  UMOV UR20, UR36 ;  /* 0x0000002400147c82 */ /* 0x000fea0008000000 */
[----:B-1----:R-:W1:Y:S01]  /*4220*/  @!P1 LDC R3, c[0x0][0xb0c] ;  /* 0x0002c300ff039b82 */ /* 0x002e620000000800 */
[----:B------:R-:W-:Y:S01]  /*4230*/  IMAD.U32 R20, RZ, RZ, UR9 ;  /* 0x00000009ff147e24 */ /* 0x000fe2000f8e00ff */
[----:B------:R-:W-:Y:S01]  /*4240*/  UPRMT UR8, UR37, 0x654, UR17 ;  /* 0x0000065425087896 */ /* 0x000fe20008000011 */
[----:B------:R-:W-:Y:S03]  /*4250*/  @!P4 R2UR UR15, R21 ;  /* 0x00000000150fc2ca */ /* 0x000fe600000e0000 */
[----:B------:R-:W-:Y:S01]  /*4260*/  @!P4 R2UR UR14, R20 ;  /* 0x00000000140ec2ca */ /* 0x000fe200000e0000 */
[----:B------:R-:W-:Y:S11]  /*4270*/  @!P4 IMAD.MOV.U32 R20, RZ, RZ, 0x2000 ;  /* 0x00002000ff14c424 */ /* 0x000ff600078e00ff */
[----:B------:R-:W-:Y:S01]  /*4280*/  @!UPT UIADD3 URZ, UPT, UPT, URZ, URZ, URZ ;  /* 0x000000fffffff290 */ /* 0x000fe2000fffe0ff */
[----:B------:R1:W-:Y:S01]  /*4290*/  @!UP1 UTMALDG.3D [UR16], [UR14], desc[UR10] ;  /* 0x00000a100e0095b4 */ /* 0x0003e20008011000 */
[----:B------:R1:W-:Y:S02]  /*42a0*/  @!P4 SYNCS.ARRIVE.TRANS64.RED.A0TR RZ, [UR7+0x40], R20 ;  /* 0x00004014ffffc9a7 */ /* 0x0003e40008300407 */
[----:B-1----:R-:W-:Y:S01]  /*42b0*/  @!P1 ISETP.NE.AND P2, PT, R3, 0x1, PT ;  /* 0x000000010300980c */ /* 0x002fe20003f45270 */
[C---:B--2---:R-:W-:Y:S01]  /*42c0*/  @!P1 IMAD.HI.U32 R14, R13.reuse, R14, RZ ;  /* 0x0000000e0d0e9227 */ /* 0x044fe200078e00ff */
[----:B---3--:R-:W-:Y:S03]  /*42d0*/  @!P1 ISETP.NE.AND P0, PT, R10, 0x1, PT ;  /* 0x000000010a00980c */ /* 0x008fe60003f05270 */
[C---:B------:R-:W-:Y:S01]  /*42e0*/  @!P1 IMAD.HI.U32 R11, R8.reuse, R11, RZ ;  /* 0x0000000b080b9227 */ /* 0x040fe200078e00ff */
[----:B------:R-:W-:Y:S04]  /*42f0*/  @!P1 SHF.R.U32.HI R14, RZ, R15, R14 ;  /* 0x0000000fff0e9219 */ /* 0x000fe8000001160e */
[----:B-----5:R-:W-:Y:S01]  /*4300*/  @!P1 SHF.R.U32.HI R9, RZ, R0, R11 ;  /* 0x00000000ff099219 */ /* 0x020fe2000001160b */
[----:B------:R-:W-:Y:S01]  /*4310*/  SYNCS.ARRIVE.TRANS64.RED.A1T0 RZ, [UR8], RZ ;  /* 0x000000ffffff79a7 */ /* 0x000fe20008100408 */
[----:B------:R-:W-:Y:S02]  /*4320*/  @!P1 SEL R14, R13, R14, !P2 ;  /* 0x0000000e0d0e9207 */ /* 0x000fe40005000000 */
[----:B------:R-:W-:Y:S01]  /*4330*/  @!P1 SEL R9, R8, R9, !P0 ;  /* 0x0000000908099207 */ /* 0x000fe20004000000 */
[----:B------:R-:W1:Y:S04]  /*4340*/  SYNCS.PHASECHK.TRANS64.TRYWAIT P5, [UR7+0x68], R12 ;  /* 0x0000680cff0075a7 */ /* 0x000e6800080a1107 */
[----:B------:R-:W-:Y:S02]  /*4350*/  @!P1 IMAD.IADD R0, R9, 0x1, -R14 ;  /* 0x0000000109009824 */ /* 0x000fe400078e0a0e */
[----:B------:R-:W-:Y:S02]  /*4360*/  @!P1 IMAD.IADD R9, R14, 0x1, -R9 ;  /* 0x000000010e099824 */ /* 0x000fe400078e0a09 */
[----:B------:R-:W-:Y:S02]  /*4370*/  @!P1 IMAD R13, R0, R3, R13 ;  /* 0x00000003000d9224 */ /* 0x000fe400078e020d */
[----:B------:R-:W-:Y:S01]  /*4380*/  @!P1 IMAD R8, R9, R10, R8 ;  /* 0x0000000a09089224 */ /* 0x000fe200078e0208 */
[----:B-1----:R-:W-:Y:S06]  /*4390*/  @!P5 BRA `(.L_x_74) ;  /* 0x000000700054d947 */ /* 0x002fec0003800000 */
.L_x_155:
[----:B-1----:R-:W-:Y:S01]  /*43a0*/  @!P4 IADD3 R3, P0, PT, R32, 0x580, RZ ;  /* 0x000005802003c810 */ /* 0x002fe20007f1e0ff */
[----:B------:R-:W-:Y:S01]  /*43b0*/  VOTEU.ALL UP1, P4 ;  /* 0x0000000000ff7886 */ /* 0x000fe20002020000 */
[----:B------:R-:W-:Y:S01]  /*43c0*/  UMOV UR18, 0x0 ;  /* 0x0000000000127882 */ /* 0x000fe20000000000 */
[----:B------:R-:W-:Y:S01]  /*43d0*/  UMOV UR19, 0x10000000 ;  /* 0x1000000000137882 */ /* 0x000fe20000000000 */
[----:B------:R-:W-:Y:S01]  /*43e0*/  @!P4 R2UR UR9, R3 ;  /* 0x000000000309c2ca */ /* 0x000fe200000e0000 */
[----:B------:R-:W-:Y:S01]  /*43f0*/  @!P4 IMAD.X R0, RZ, RZ, R33, P0 ;  /* 0x000000ffff00c224 */ /* 0x000fe200000e0621 */
[----:B------:R-:W-:Y:S01]  /*4400*/  @!UP1 UIADD3 UR10, UPT, UPT, UR34, 0xc0, URZ ;  /* 0x000000c0220a9890 */ /* 0x000fe2000fffe0ff */
[----:B------:R-:W-:Y:S01]  /*4410*/  ISETP.NE.AND P0, PT, R30, 0x2, PT ;  /* 0x000000021e00780c */ /* 0x000fe20003f05270 */
[----:B------:R-:W-:Y:S01]  /*4420*/  UMOV UR11, UR35 ;  /* 0x00000023000b7c82 */ /* 0x000fe20008000000 */
[----:B------:R-:W-:Y:S01]  /*4430*/  UMOV UR12, UR36 ;  /* 0x00000024000c7c82 */ /* 0x000fe20008000000 */
[----:B------:R-:W-:Y:S01]  /*4440*/  @!P4 R2UR UR8, R0 ;  /* 0x000000000008c2ca */ /* 0x000fe200000e0000 */
[----:B------:R-:W-:Y:S01]  /*4450*/  IMAD.IADD R20, R8, 0x1, R147 ;  /* 0x0000000108147824 */ /* 0x000fe200078e0293 */
[----:B------:R-:W-:Y:S01]  /*4460*/  @P3 R2UR UR36, R28 ;  /* 0x000000001c2432ca */ /* 0x000fe200000e0000 */
[----:B------:R-:W-:Y:S01]  /*4470*/  IMAD.IADD R21, R13, 0x1, R170 ;  /* 0x000000010d157824 */ /* 0x000fe200078e02aa */
[----:B------:R-:W-:Y:S02]  /*4480*/  SEL R0, RZ, 0x1, P0 ;  /* 0x00000001ff007807 */ /* 0x000fe40000000000 */
[----:B------:R-:W-:Y:S01]  /*4490*/  LOP3.LUT R31, R31, 0x1, RZ, 0x3c, !PT ;  /* 0x000000011f1f7812 */ /* 0x000fe200078e3cff */
[----:B------:R-:W-:Y:S01]  /*44a0*/  IMAD.U32 R10, RZ, RZ, UR9 ;  /* 0x00000009ff0a7e24 */ /* 0x000fe2000f8e00ff */
[----:B------:R-:W-:Y:S01]  /*44b0*/  @!UP1 UIADD3 UR9, UPT, UPT, UR7, 0x48, URZ ;  /* 0x0000004807099890 */ /* 0x000fe2000fffe0ff */
[----:B------:R-:W-:Y:S02]  /*44c0*/  LOP3.LUT R29, R29, R0, RZ, 0x3c, !PT ;  /* 0x000000001d1d7212 */ /* 0x000fe400078e3cff */
[----:B------:R-:W-:Y:S02]  /*44d0*/  SEL R30, R30, RZ, P0 ;  /* 0x000000ff1e1e7207 */ /* 0x000fe40000000000 */
[----:B------:R-:W-:Y:S01]  /*44e0*/  IMAD.U32 R11, RZ, RZ, UR8 ;  /* 0x00000008ff0b7e24 */ /* 0x000fe2000f8e00ff */
[----:B------:R-:W-:Y:S01]  /*44f0*/  @!P4 R2UR UR14, R10 ;  /* 0x000000000a0ec2ca */ /* 0x000fe200000e0000 */
[----:B------:R-:W-:Y:S01]  /*4500*/  @!UP1 UIADD3 UR8, UPT, UPT, UR7, 0x6200, URZ ;  /* 0x0000620007089890 */ /* 0x000fe2000fffe0ff */
[----:B------:R-:W-:Y:S02]  /*4510*/  VOTEU.ALL UP1, P4 ;  /* 0x0000000000ff7886 */ /* 0x000fe40002020000 */
[----:B------:R-:W-:Y:S11]  /*4520*/  @!P4 R2UR UR15, R11 ;  /* 0x000000000b0fc2ca */ /* 0x000ff600000e0000 */
[----:B------:R-:W-:Y:S02]  /*4530*/  @!UPT UIADD3 URZ, UPT, UPT, URZ, URZ, URZ ;  /* 0x000000fffffff290 */ /* 0x000fe4000fffe0ff */
[----:B------:R2:W-:Y:S01]  /*4540*/  @!UP1 UTMALDG.3D [UR8], [UR14], desc[UR18] ;  /* 0x000012080e0095b4 */ /* 0x0005e20008011000 */
[----:B------:R2:W-:Y:S01]  /*4550*/  @!P4 SYNCS.ARRIVE.TRANS64.RED.A0TR RZ, [UR7+0x48], R23 ;  /* 0x00004817ffffc9a7 */ /* 0x0005e20008300407 */
[----:B------:R-:W-:Y:S01]  /*4560*/  UPLOP3.LUT UP1, UPT, UPT, UPT, UPT, 0x80, 0x8 ;  /* 0x000000000008789c */ /* 0x000fe20003f2f070 */
[----:B------:R-:W-:Y:S01]  /*4570*/  SYNCS.ARRIVE.TRANS64.RED.A1T0 RZ, [UR13], RZ ;  /* 0x000000ffffff79a7 */ /* 0x000fe2000810040d */
[----:B------:R-:W-:Y:S09]  /*4580*/  @P3 BRA `(.L_x_75) ;  /* 0xfffffff000943947 */ /* 0x000ff2000383ffff */
[----:B------:R-:W-:-:S04]  /*4590*/  SHF.L.U32 R3, R31, 0x1f, RZ ;  /* 0x0000001f1f037819 */ /* 0x000fc800000006ff */
[----:B------:R-:W1:Y:S02]  /*45a0*/  SYNCS.PHASECHK.TRANS64.TRYWAIT P0, [UR7+0x50], R3 ;  /* 0x00005003ff0075a7 */ /* 0x000e640008001107 */
[----:B-1----:R-:W-:Y:S05]  /*45b0*/  @!P0 BRA `(.L_x_76) ;  /* 0x0000006c00e48947 */ /* 0x002fea0003800000 */
.L_x_157:
[----:B------:R-:W3:Y:S02]  /*45c0*/  SYNCS.PHASECHK.TRANS64.TRYWAIT P0, [UR7+0x58], R3 ;  /* 0x00005803ff0075a7 */ /* 0x000ee40008001107 */
[----:B---3--:R-:W-:Y:S05]  /*45d0*/  @!P0 BRA `(.L_x_77) ;  /* 0x0000006c00f48947 */ /* 0x008fea0003800000 */
.L_x_159:
[----:B------:R-:W3:Y:S02]  /*45e0*/  SYNCS.PHASECHK.TRANS64.TRYWAIT P0, [UR7+0x60], R3 ;  /* 0x00006003ff0075a7 */ /* 0x000ee40008001107 */
[----:B---3--:R-:W-:Y:S05]  /*45f0*/  @!P0 BRA `(.L_x_78) ;  /* 0x0000007000048947 */ /* 0x008fea0003800000 */
.L_x_161:
[----:B-1----:R-:W-:-:S07]  /*4600*/  MOV R0, UR7 ;  /* 0x0000000700007c02 */ /* 0x002fce0008000f00 */
.L_x_79:
[----:B-1----:R-:W-:-:S04]  /*4610*/  SHF.L.U32 R3, R31, 0x1f, RZ ;  /* 0x0000001f1f037819 */ /* 0x002fc800000006ff */
[----:B------:R1:W3:Y:S03]  /*4620*/  SYNCS.PHASECHK.TRANS64.TRYWAIT P0, [R0+URZ+0x68], R3 ;  /* 0x00006803000075a7 */ /* 0x0002e600080011ff */
[----:B---3--:R-:W-:Y:S05]  /*4630*/  @!P0 NANOSLEEP.SYNCS 0x989680 ;  /* 0x009896800000895d */ /* 0x008fea0003900000 */
[----:B------:R-:W3:Y:S02]  /*4640*/  @!P0 SYNCS.PHASECHK.TRANS64 P0, [R0+URZ+0x68], R3 ;  /* 0x00006803000085a7 */ /* 0x000ee400080010ff */
[----:B--23--:R-:W-:Y:S05]  /*4650*/  @P0 EXIT ;  /* 0x000000000000094d */ /* 0x00cfea0003800000 */
[----:B------:R-:W-:Y:S05]  /*4660*/  BRA `(.L_x_79) ;  /* 0xfffffffc00e87947 */ /* 0x000fea000383ffff */
.L_x_64:
[----:B------:R-:W-:-:S06]  /*4670*/  UISETP.GE.AND UP1, UPT, UR8, 0x4, UPT ;  /* 0x000000040800788c */ /* 0x000fcc000bf26270 */
[----:B------:R-:W-:-:S13]  /*4680*/  PLOP3.LUT P0, PT, PT, PT, UP1, 0x80, 0x8 ;  /* 0x000000000008781c */ /* 0x000fda0003f0f018 */
[----:B------:R-:W-:Y:S05]  /*4690*/  @!P0 EXIT ;  /* 0x000000000000894d */ /* 0x000fea0003800000 */
[----:B------:R-:W-:Y:S01]  /*46a0*/  BAR.SYNC.DEFER_BLOCKING 0x6, 0xa0 ;  /* 0x0182800000007b1d */ /* 0x000fe20000010000 */
[C---:B------:R-:W-:Y:S01]  /*46b0*/  IMAD.SHL.U32 R3, R185.reuse, 0x40, RZ ;  /* 0x00000040b9037824 */ /* 0x040fe200078e00ff */
[C---:B------:R-:W-:Y:S01]  /*46c0*/  LOP3.LUT R189, R185.reuse, 0x60, RZ, 0xc0, !PT ;  /* 0x00000060b9bd7812 */ /* 0x040fe200078ec0ff */
[C---:B------:R-:W-:Y:S01]  /*46d0*/  IMAD.SHL.U32 R172, R185.reuse, 0x8, RZ ;  /* 0x00000008b9ac7824 */ /* 0x040fe200078e00ff */
[C---:B------:R-:W-:Y:S01]  /*46e0*/  LOP3.LUT R187, R185.reuse, 0x2, RZ, 0xc0, !PT ;  /* 0x00000002b9bb7812 */ /* 0x040fe200078ec0ff */
[----:B------:R-:W-:Y:S01]  /*46f0*/  IMAD.U32 R79, R185, 0x10000, RZ ;  /* 0x00010000b94f7824 */ /* 0x000fe200078e00ff */
[----:B------:R-:W-:Y:S02]  /*4700*/  UMOV UR49, 0x400 ;  /* 0x0000040000317882 */ /* 0x000fe40000000000 */
[----:B------:R-:W1:Y:S01]  /*4710*/  LDC R177, c[0x0][0x370] ;  /* 0x0000dc00ffb17b82 */ /* 0x000e620000000800 */
[----:B------:R-:W-:Y:S01]  /*4720*/  ULEA UR49, UR37, UR49, 0x18 ;  /* 0x0000003125317291 */ /* 0x000fe2000f8ec0ff */
[----:B------:R-:W-:Y:S01]  /*4730*/  LOP3.LUT R5, R3, 0x180, RZ, 0xc0, !PT ;  /* 0x0000018003057812 */ /* 0x000fe200078ec0ff */
[----:B------:R-:W-:Y:S01]  /*4740*/  HFMA2 R191, -RZ, RZ, 0, 0 ;  /* 0x00000000ffbf7431 */ /* 0x000fe200000001ff */
[----:B------:R-:W-:Y:S01]  /*4750*/  LOP3.LUT R79, R79, 0x600000, RZ, 0xc0, !PT ;  /* 0x006000004f4f7812 */ /* 0x000fe200078ec0ff */
[----:B------:R-:W-:Y:S01]  /*4760*/  UIADD3 UR4, UPT, UPT, UR49, 0x8200, URZ ;  /* 0x0000820031047890 */ /* 0x000fe2000fffe0ff */
[----:B------:R-:W-:Y:S01]  /*4770*/  LOP3.LUT R172, R5, 0x30, R172, 0xf8, !PT ;  /* 0x0000003005ac7812 */ /* 0x000fe200078ef8ac */
[----:B------:R-:W-:Y:S01]  /*4780*/  IMAD.MOV.U32 R76, RZ, RZ, RZ ;  /* 0x000000ffff4c7224 */ /* 0x000fe200078e00ff */
[----:B------:R-:W2:Y:S01]  /*4790*/  LDC R74, c[0x0][0xb0c] ;  /* 0x0002c300ff4a7b82 */ /* 0x000ea20000000800 */
[----:B------:R-:W-:-:S02]  /*47a0*/  LOP3.LUT R185, R185, 0x4, RZ, 0xc0, !PT ;  /* 0x00000004b9b97812 */ /* 0x000fc400078ec0ff */
[----:B------:R-:W-:Y:S02]  /*47b0*/  CS2R R182, SRZ ;  /* 0x0000000000b67805 */ /* 0x000fe4000001ff00 */
[----:B------:R-:W-:Y:S02]  /*47c0*/  LOP3.LUT R172, R172, 0x1e40, R3, 0xf8, !PT ;  /* 0x00001e40acac7812 */ /* 0x000fe400078ef803 */
[----:B------:R-:W-:Y:S02]  /*47d0*/  CS2R R180, SRZ ;  /* 0x0000000000b47805 */ /* 0x000fe4000001ff00 */
[----:B------:R-:W-:Y:S01]  /*47e0*/  IADD3 R184, PT, PT, -R185, 0x2, RZ ;  /* 0x00000002b9b87810 */ /* 0x000fe20007ffe1ff */
[----:B------:R-:W-:Y:S01]  /*47f0*/  IMAD.MOV R176, RZ, RZ, -R187 ;  /* 0x000000ffffb07224 */ /* 0x000fe200078e0abb */
[----:B------:R-:W-:Y:S01]  /*4800*/  MOV R188, UR4 ;  /* 0x0000000400bc7c02 */ /* 0x000fe20008000f00 */
[----:B------:R-:W4:Y:S01]  /*4810*/  LDC R174, c[0x0][0xb20] ;  /* 0x0002c800ffae7b82 */ /* 0x000f220000000800 */
[----:B------:R-:W3:Y:S01]  /*4820*/  LDS R0, [UR49+0x110] ;  /* 0x00011031ff007984 */ /* 0x000ee20008000800 */
[----:B------:R-:W-:Y:S01]  /*4830*/  VIADD R186, R172, UR49 ;  /* 0x00000031acba7c36 */ /* 0x000fe20008000000 */
[----:B------:R-:W1:Y:S01]  /*4840*/  LDCU.64 UR52, c[0x0][0x348] ;  /* 0x00006900ff3477ac */ /* 0x000e620008000a00 */
[----:B------:R-:W-:-:S02]  /*4850*/  IMAD.MOV R175, RZ, RZ, -R185 ;  /* 0x000000ffffaf7224 */ /* 0x000fc400078e0ab9 */
[----:B------:R-:W-:Y:S01]  /*4860*/  VIADD R186, R186, 0x200 ;  /* 0x00000200baba7836 */ /* 0x000fe20000000000 */
[----:B------:R-:W1:Y:S01]  /*4870*/  LDCU.64 UR38, c[0x0][0x888] ;  /* 0x00011100ff2677ac */ /* 0x000e620008000a00 */
[----:B------:R-:W1:Y:S01]  /*4880*/  LDC R73, c[0x0][0xb30] ;  /* 0x0002cc00ff497b82 */ /* 0x000e620000000800 */
[----:B------:R-:W1:Y:S01]  /*4890*/  LDCU.64 UR44, c[0x0][0x890] ;  /* 0x00011200ff2c77ac */ /* 0x000e620008000a00 */
[----:B------:R-:W-:-:S06]  /*48a0*/  UIADD3 UR48, UPT, UPT, UR49, 0x200, URZ ;  /* 0x0000020031307890 */ /* 0x000fcc000fffe0ff */
[----:B------:R-:W1:Y:S08]  /*48b0*/  LDC.64 R168, c[0x0][0xb10] ;  /* 0x0002c400ffa87b82 */ /* 0x000e700000000a00 */
[----:B------:R-:W1:Y:S08]  /*48c0*/  LDC.64 R70, c[0x0][0xb18] ;  /* 0x0002c600ff467b82 */ /* 0x000e700000000a00 */
[----:B------:R-:W1:Y:S08]  /*48d0*/  LDC.64 R68, c[0x0][0xb28] ;  /* 0x0002ca00ff447b82 */ /* 0x000e700000000a00 */
[----:B------:R-:W1:Y:S01]  /*48e0*/  LDC.64 R166, c[0x0][0x8b0] ;  /* 0x00022c00ffa67b82 */ /* 0x000e620000000a00 */
[----:B---3--:R-:W-:-:S07]  /*48f0*/  IMAD.IADD R79, R0, 0x1, R79 ;  /* 0x00000001004f7824 */ /* 0x008fce00078e024f */
[----:B------:R-:W3:Y:S08]  /*4900*/  LDC.64 R164, c[0x0][0x8a8] ;  /* 0x00022a00ffa47b82 */ /* 0x000ef00000000a00 */
[----:B--2-4-:R-:W1:Y:S02]  /*4910*/  LDC R178, c[0x0][0x374] ;  /* 0x0000dd00ffb27b82 */ /* 0x014e640000000800 */
.L_x_124:
[C---:B------:R-:W-:Y:S02]  /*4920*/  LEA R0, R191.reuse, UR49, 0x3 ;  /* 0x00000031bf007c11 */ /* 0x040fe4000f8e18ff */
[----:B------:R-:W-:Y:S02]  /*4930*/  SHF.L.U32 R3, R182, 0x1f, RZ ;  /* 0x0000001fb6037819 */ /* 0x000fe400000006ff */
[----:B------:R-:W-:Y:S02]  /*4940*/  LEA R16, R191, UR49, 0x4 ;  /* 0x00000031bf107c11 */ /* 0x000fe4000f8e20ff */
[----:B------:R-:W2:Y:S02]  /*4950*/  SYNCS.PHASECHK.TRANS64.TRYWAIT P0, [R0+URZ+0x80], R3 ;  /* 0x00008003000075a7 */ /* 0x000ea400080011ff */
[----:B-12---:R-:W-:Y:S05]  /*4960*/  @!P0 BRA `(.L_x_80) ;  /* 0x0000006c00408947 */ /* 0x006fea0003800000 */
.L_x_162:
[----:B------:R-:W4:Y:S01]  /*4970*/  LDC.64 R12, c[0x0][0xb10] ;  /* 0x0002c400ff0c7b82 */ /* 0x000f220000000a00 */
[----:B------:R-:W3:Y:S01]  /*4980*/  LDS.128 R16, [R16+0xf0] ;  /* 0x0000f00010107984 */ /* 0x000ee20000000c00 */
[----:B-1----:R-:W-:Y:S01]  /*4990*/  ISETP.NE.AND P1, PT, R73, 0x1, PT ;  /* 0x000000014900780c */ /* 0x002fe20003f25270 */
[----:B--2---:R-:W-:Y:S01]  /*49a0*/  VIADD R0, R0, 0x90 ;  /* 0x0000009000007836 */ /* 0x004fe20000000000 */
[----:B------:R-:W-:Y:S04]  /*49b0*/  ISETP.GE.AND P0, PT, R72, 0x1, PT ;  /* 0x000000014800780c */ /* 0x000fe80003f06270 */
[----:B------:R-:W1:Y:S01]  /*49c0*/  LDC.64 R10, c[0x0][0xb18] ;  /* 0x0002c600ff0a7b82 */ /* 0x000e620000000a00 */
[----:B------:R-:W-:Y:S01]  /*49d0*/  PRMT R0, RZ, 0x654, R0 ;  /* 0x00000654ff007816 */ /* 0x000fe20000000000 */
[----:B------:R-:W-:Y:S01]  /*49e0*/  @!PT LDS RZ, [RZ] ;  /* 0x00000000fffff984 */ /* 0x000fe20000000800 */
[----:B------:R-:W-:Y:S01]  /*49f0*/  @!PT LDS RZ, [RZ] ;  /* 0x00000000fffff984 */ /* 0x000fe20000000800 */
[----:B------:R-:W-:Y:S01]  /*4a00*/  @!PT LDS RZ, [RZ] ;  /* 0x00000000fffff984 */ /* 0x000fe20000000800 */
[----:B------:R-:W-:Y:S01]  /*4a10*/  @!PT LDS RZ, [RZ] ;  /* 0x00000000fffff984 */ /* 0x000fe20000000800 */
[----:B------:R2:W-:Y:S06]  /*4a20*/  MEMBAR.ALL.CTA ;  /* 0x0000000000007992 */ /* 0x0005ec0000008000 */
[----:B--2---:R-:W2:Y:S01]  /*4a30*/  FENCE.VIEW.ASYNC.S ;  /* 0x00000000000073c6 */ /* 0x004ea20000000000 */
[----:B------:R-:W1:Y:S08]  /*4a40*/  @!P1 LDC R14, c[0x0][0xb20] ;  /* 0x0002c800ff0e9b82 */ /* 0x000e700000000800 */
[----:B------:R-:W1:Y:S01]  /*4a50*/  @!P1 LDC R9, c[0x0][0xb0c] ;  /* 0x0002c300ff099b82 */ /* 0x000e620000000800 */
[----:B--2---:R2:W-:Y:S01]  /*4a60*/  SYNCS.ARRIVE.TRANS64.RED.A1T0 RZ, [R0+URZ], RZ ;  /* 0x000000ff00ff79a7 */ /* 0x0045e200081004ff */
[----:B---3--:R-:W-:Y:S04]  /*4a70*/  LOP3.LUT P4, RZ, R18, 0x1, RZ, 0xc0, !PT ;  /* 0x0000000112ff7812 */ /* 0x008fe8000788c0ff */
[----:B------:R-:W-:Y:S09]  /*4a80*/  P2R R190, PR, RZ, 0x10 ;  /* 0x00000010ffbe7803 */ /* 0x000ff20000000000 */
[----:B------:R-:W-:Y:S02]  /*4a90*/  @P4 MOV R77, R16 ;  /* 0x00000010004d4202 */ /* 0x000fe40000000f00 */
[----:B------:R-:W-:Y:S01]  /*4aa0*/  @P4 LOP3.LUT R75, R17, 0xffff, RZ, 0xc0, !PT ;  /* 0x0000ffff114b4812 */ /* 0x000fe200078ec0ff */
[----:B--2-4-:R-:W-:Y:S06]  /*4ab0*/  @!P0 BRA `(.L_x_81) ;  /* 0x0000000000a48947 */ /* 0x014fec0003800000 */
[----:B------:R-:W-:Y:S01]  /*4ac0*/  IMAD.HI.U32 R23, R178, R71, RZ ;  /* 0x00000047b2177227 */ /* 0x000fe200078e00ff */
[----:B------:R-:W-:Y:S02]  /*4ad0*/  ISETP.NE.AND P0, PT, R70, 0x1, PT ;  /* 0x000000014600780c */ /* 0x000fe40003f05270 */
[----:B------:R-:W-:Y:S01]  /*4ae0*/  ISETP.NE.AND P2, PT, R72, 0x1, PT ;  /* 0x000000014800780c */ /* 0x000fe20003f45270 */
[----:B------:R-:W-:Y:S01]  /*4af0*/  IMAD.HI.U32 R22, R177, R168, RZ ;  /* 0x000000a8b1167227 */ /* 0x000fe200078e00ff */
[----:B------:R-:W-:Y:S02]  /*4b00*/  SHF.R.U32.HI R23, RZ, R174, R23 ;  /* 0x000000aeff177219 */ /* 0x000fe40000011617 */
[----:B------:R-:W-:Y:S01]  /*4b10*/  ISETP.NE.AND P3, PT, R74, 0x1, PT ;  /* 0x000000014a00780c */ /* 0x000fe20003f65270 */
[----:B------:R-:W-:Y:S01]  /*4b20*/  IMAD.HI.U32 R26, R77, R168, RZ ;  /* 0x000000a84d1a7227 */ /* 0x000fe200078e00ff */
[----:B------:R-:W-:Y:S02]  /*4b30*/  SHF.R.U32.HI R22, RZ, R169, R22 ;  /* 0x000000a9ff167219 */ /* 0x000fe40000011616 */
[----:B------:R-:W-:Y:S01]  /*4b40*/  SEL R3, R178, R23, !P0 ;  /* 0x00000017b2037207 */ /* 0x000fe20004000000 */
[----:B------:R-:W-:Y:S01]  /*4b50*/  IMAD.HI.U32 R23, R75, R71, RZ ;  /* 0x000000474b177227 */ /* 0x000fe200078e00ff */
[----:B------:R-:W-:Y:S02]  /*4b60*/  SEL R7, R177, R22, !P3 ;  /* 0x00000016b1077207 */ /* 0x000fe40005800000 */
[----:B------:R-:W-:Y:S01]  /*4b70*/  SHF.R.U32.HI R26, RZ, R169, R26 ;  /* 0x000000a9ff1a7219 */ /* 0x000fe2000001161a */
[-C--:B------:R-:W-:Y:S04]  /*4b80*/  IMAD.HI.U32 R22, R3, R68.reuse, RZ ;  /* 0x0000004403167227 */ /* 0x080fe800078e00ff */
[----:B------:R-:W-:Y:S01]  /*4b90*/  IMAD.HI.U32 R24, R7, R68, RZ ;  /* 0x0000004407187227 */ /* 0x000fe200078e00ff */
[-C--:B------:R-:W-:Y:S02]  /*4ba0*/  @P2 SHF.R.U32.HI R3, RZ, R69.reuse, R22 ;  /* 0x00000045ff032219 */ /* 0x080fe40000011616 */
[----:B------:R-:W-:Y:S02]  /*4bb0*/  SHF.R.U32.HI R22, RZ, R174, R23 ;  /* 0x000000aeff167219 */ /* 0x000fe40000011617 */
[----:B------:R-:W-:Y:S01]  /*4bc0*/  @P2 SHF.R.U32.HI R7, RZ, R69, R24 ;  /* 0x00000045ff072219 */ /* 0x000fe20000011618 */
[C---:B------:R-:W-:Y:S01]  /*4bd0*/  IMAD R2, R72.reuse, R3, RZ ;  /* 0x0000000348027224 */ /* 0x040fe200078e02ff */
[----:B------:R-:W-:Y:S02]  /*4be0*/  SEL R5, R75, R22, !P0 ;  /* 0x000000164b057207 */ /* 0x000fe40004000000 */
[----:B------:R-:W-:Y:S01]  /*4bf0*/  SEL R3, R77, R26, !P3 ;  /* 0x0000001a4d037207 */ /* 0x000fe20005800000 */
[----:B------:R-:W-:Y:S01]  /*4c00*/  IMAD R4, R72, R7, RZ ;  /* 0x0000000748047224 */ /* 0x000fe200078e02ff */
[C---:B------:R-:W-:Y:S01]  /*4c10*/  ISETP.GE.AND P0, PT, R5.reuse, R2, PT ;  /* 0x000000020500720c */ /* 0x040fe20003f06270 */
[----:B------:R-:W-:Y:S03]  /*4c20*/  IMAD.HI.U32 R6, R5, R68, RZ ;  /* 0x0000004405067227 */ /* 0x000fe600078e00ff */
[----:B------:R-:W-:Y:S01]  /*4c30*/  ISETP.GE.OR P0, PT, R3, R4, P0 ;  /* 0x000000040300720c */ /* 0x000fe20000706670 */
[----:B------:R-:W-:Y:S01]  /*4c40*/  IMAD.MOV R4, RZ, RZ, -R3 ;  /* 0x000000ffff047224 */ /* 0x000fe200078e0a03 */
[-C--:B------:R-:W-:Y:S03]  /*4c50*/  SHF.R.U32.HI R6, RZ, R69.reuse, R6 ;  /* 0x00000045ff067219 */ /* 0x080fe60000011606 */
[----:B------:R-:W-:Y:S01]  /*4c60*/  IMAD R77, R74, R4, R77 ;  /* 0x000000044a4d7224 */ /* 0x000fe200078e024d */
[----:B------:R-:W-:Y:S05]  /*4c70*/  SEL R15, R5, R6, !P2 ;  /* 0x00000006050f7207 */ /* 0x000fea0005000000 */
[----:B------:R-:W-:Y:S02]  /*4c80*/  IMAD.MOV R6, RZ, RZ, -R15 ;  /* 0x000000ffff067224 */ /* 0x000fe400078e0a0f */
[C---:B------:R-:W-:Y:S04]  /*4c90*/  @!P0 IMAD.HI.U32 R2, R3.reuse, R68, RZ ;  /* 0x0000004403028227 */ /* 0x040fe800078e00ff */
[----:B------:R-:W-:Y:S01]  /*4ca0*/  IMAD R6, R72, R6, R5 ;  /* 0x0000000648067224 */ /* 0x000fe200078e0205 */
[----:B------:R-:W-:Y:S04]  /*4cb0*/  @!P0 SHF.R.U32.HI R2, RZ, R69, R2 ;  /* 0x00000045ff028219 */ /* 0x000fe80000011602 */
[----:B------:R-:W-:Y:S02]  /*4cc0*/  @!P0 SEL R0, R3, R2, !P2 ;  /* 0x0000000203008207 */ /* 0x000fe40005000000 */
[----:B------:R-:W-:Y:S02]  /*4cd0*/  IADD3 R2, PT, PT, -R5, RZ, RZ ;  /* 0x000000ff05027210 */ /* 0x000fe40007ffe1ff */
[----:B------:R-:W-:Y:S01]  /*4ce0*/  @!P0 IADD3 R8, PT, PT, R15, -R0, RZ ;  /* 0x800000000f088210 */ /* 0x000fe20007ffe0ff */
[----:B------:R-:W-:Y:S02]  /*4cf0*/  @!P0 IMAD R0, R7, R6, R0 ;  /* 0x0000000607008224 */ /* 0x000fe400078e0200 */
[----:B------:R-:W-:Y:S02]  /*4d00*/  IMAD R75, R70, R2, R75 ;  /* 0x00000002464b7224 */ /* 0x000fe400078e024b */
[----:B------:R-:W-:Y:S02]  /*4d10*/  @!P0 IMAD R5, R8, R72, R3 ;  /* 0x0000004808058224 */ /* 0x000fe400078e0203 */
[----:B------:R-:W-:Y:S04]  /*4d20*/  @!P0 IMAD.MOV.U32 R3, RZ, RZ, R0 ;  /* 0x000000ffff038224 */ /* 0x000fe800078e0000 */
[----:B------:R-:W-:Y:S02]  /*4d30*/  IMAD R77, R3, R74, R77 ;  /* 0x0000004a034d7224 */ /* 0x000fe400078e024d */
[----:B------:R-:W-:Y:S07]  /*4d40*/  IMAD R75, R5, R70, R75 ;  /* 0x00000046054b7224 */ /* 0x000fee00078e024b */
.L_x_81:
[----:B-1----:R-:W-:Y:S01]  /*4d50*/  @!P1 ISETP.NE.AND P0, PT, R10, 0x1, PT ;  /* 0x000000010a00980c */ /* 0x002fe20003f05270 */
[----:B------:R-:W-:Y:S01]  /*4d60*/  @!P1 IMAD.HI.U32 R0, R77, R12, RZ ;  /* 0x0000000c4d009227 */ /* 0x000fe200078e00ff */
[----:B------:R-:W-:Y:S01]  /*4d70*/  @!P1 ISETP.NE.AND P2, PT, R9, 0x1, PT ;  /* 0x000000010900980c */ /* 0x000fe20003f45270 */
[----:B------:R-:W-:Y:S01]  /*4d80*/  ULOP3.LUT UP0, URZ, UR48, 0x1b0, URZ, 0xc0, !UPT ;  /* 0x000001b030ff7892 */ /* 0x000fe2000f80c0ff */
[----:B------:R-:W-:Y:S01]  /*4d90*/  R2UR UR42, R21 ;  /* 0x00000000152a72ca */ /* 0x000fe200000e0000 */
[----:B------:R-:W-:Y:S01]  /*4da0*/  @!P1 IMAD.HI.U32 R3, R75, R11, RZ ;  /* 0x0000000b4b039227 */ /* 0x000fe200078e00ff */
[----:B------:R-:W-:Y:S02]  /*4db0*/  @!P1 SHF.R.U32.HI R0, RZ, R13, R0 ;  /* 0x0000000dff009219 */ /* 0x000fe40000011600 */
[----:B------:R-:W-:Y:S01]  /*4dc0*/  R2UR UR41, R20 ;  /* 0x00000000142972ca */ /* 0x000fe200000e0000 */
[----:B------:R-:W-:Y:S01]  /*4dd0*/  VIADD R191, R191, 0x1 ;  /* 0x00000001bfbf7836 */ /* 0x000fe20000000000 */
[----:B------:R-:W-:Y:S02]  /*4de0*/  @!P1 SHF.R.U32.HI R2, RZ, R14, R3 ;  /* 0x0000000eff029219 */ /* 0x000fe40000011603 */
[----:B------:R-:W-:Y:S02]  /*4df0*/  @!P1 SEL R3, R77, R0, !P2 ;  /* 0x000000004d039207 */ /* 0x000fe40005000000 */
[----:B------:R-:W-:Y:S02]  /*4e00*/  @!P1 SEL R2, R75, R2, !P0 ;  /* 0x000000024b029207 */ /* 0x000fe40004000000 */
[----:B------:R-:W-:Y:S01]  /*4e10*/  @P4 SHF.R.U32.HI R179, RZ, 0x10, R17 ;  /* 0x00000010ffb34819 */ /* 0x000fe20000011611 */
[----:B------:R-:W-:Y:S02]  /*4e20*/  USHF.L.U32 UR42, UR42, 0x7, URZ ;  /* 0x000000072a2a7899 */ /* 0x000fe400080006ff */
[----:B------:R-:W-:Y:S02]  /*4e30*/  @!P1 IMAD.IADD R0, R2, 0x1, -R3 ;  /* 0x0000000102009824 */ /* 0x000fe400078e0a03 */
[----:B------:R-:W-:Y:S01]  /*4e40*/  @!P1 IMAD.IADD R2, R3, 0x1, -R2 ;  /* 0x0000000103029824 */ /* 0x000fe200078e0a02 */
[----:B------:R-:W-:Y:S01]  /*4e50*/  USHF.L.U32 UR41, UR41, 0x8, URZ ;  /* 0x0000000829297899 */ /* 0x000fe200080006ff */
[----:B------:R-:W-:Y:S02]  /*4e60*/  @!P1 IMAD R77, R0, R9, R77 ;  /* 0x00000009004d9224 */ /* 0x000fe400078e024d */
[----:B------:R-:W-:Y:S01]  /*4e70*/  @!P1 IMAD R75, R2, R10, R75 ;  /* 0x0000000a024b9224 */ /* 0x000fe200078e024b */
[----:B------:R-:W-:Y:S08]  /*4e80*/  BRA.U !UP0, `(.L_x_82) ;  /* 0x0000000108407547 */ /* 0x000ff0000b800000 */
[----:B------:R-:W1:Y:S01]  /*4e90*/  LDCU.64 UR8, c[0x4][0x88] ;  /* 0x01001100ff0877ac */ /* 0x000e620008000a00 */
[----:B------:R-:W-:Y:S01]  /*4ea0*/  MOV R3, 0x0 ;  /* 0x0000000000037802 */ /* 0x000fe20000000f00 */
[----:B------:R-:W-:Y:S02]  /*4eb0*/  HFMA2 R12, -RZ, RZ, 0, 5.9604644775390625e-08 ;  /* 0x00000001ff0c7431 */ /* 0x000fe400000001ff */
[----:B------:R-:W-:Y:S02]  /*4ec0*/  IMAD.MOV.U32 R8, RZ, RZ, 0x70 ;  /* 0x00000070ff087424 */ /* 0x000fe400078e00ff */
[----:B------:R-:W-:Y:S01]  /*4ed0*/  IMAD.MOV.U32 R13, RZ, RZ, RZ ;  /* 0x000000ffff0d7224 */ /* 0x000fe200078e00ff */
[----:B------:R-:W2:Y:S01]  /*4ee0*/  LDCU.64 UR6, c[0x4][0x90] ;  /* 0x01001200ff0677ac */ /* 0x000ea20008000a00 */
[----:B------:R-:W3:Y:S01]  /*4ef0*/  LDC.64 R2, c[0x4][R3] ;  /* 0x0100000003027b82 */ /* 0x000ee20000000a00 */
[----:B------:R-:W4:Y:S01]  /*4f00*/  LDCU.64 UR4, c[0x4][0x8] ;  /* 0x01000100ff0477ac */ /* 0x000f220008000a00 */
[----:B-1----:R-:W-:Y:S01]  /*4f10*/  MOV R5, UR9 ;  /* 0x0000000900057c02 */ /* 0x002fe20008000f00 */
[----:B------:R-:W-:Y:S01]  /*4f20*/  IMAD.U32 R4, RZ, RZ, UR8 ;  /* 0x00000008ff047e24 */ /* 0x000fe2000f8e00ff */
[----:B--2---:R-:W-:Y:S01]  /*4f30*/  MOV R7, UR7 ;  /* 0x0000000700077c02 */ /* 0x004fe20008000f00 */
[----:B------:R-:W-:Y:S01]  /*4f40*/  IMAD.U32 R6, RZ, RZ, UR6 ;  /* 0x00000006ff067e24 */ /* 0x000fe2000f8e00ff */
[----:B----4-:R-:W-:Y:S01]  /*4f50*/  MOV R11, UR5 ;  /* 0x00000005000b7c02 */ /* 0x010fe20008000f00 */
[----:B------:R-:W-:Y:S02]  /*4f60*/  IMAD.U32 R10, RZ, RZ, UR4 ;  /* 0x00000004ff0a7e24 */ /* 0x000fe4000f8e00ff */
[----:B------:R-:W-:Y:S07]  /*4f70*/  LEPC R20, `(.L_x_82) ;  /* 0x000000001014794e */ /* 0x000fee0000000000 */
[----:B---3-5:R-:W-:Y:S05]  /*4f80*/  CALL.ABS.NOINC R2 ;  /* 0x0000000002007343 */ /* 0x028fea0003c00000 */
.L_x_82:
[----:B------:R-:W-:Y:S01]  /*4f90*/  LOP3.LUT P0, RZ, R188, 0x1b0, RZ, 0xc0, !PT ;  /* 0x000001b0bcff7812 */ /* 0x000fe2000780c0ff */
[----:B------:R-:W-:Y:S11]  /*4fa0*/  BSSY.RECONVERGENT B6, `(.L_x_83) ;  /* 0x0000013000067945 */ /* 0x000ff60003800200 */
[----:B------:R-:W-:Y:S01]  /*4fb0*/  @!UPT UIADD3 URZ, UPT, UPT, URZ, URZ, URZ ;  /* 0x000000fffffff290 */ /* 0x000fe2000fffe0ff */
[----:B------:R-:W-:Y:S05]  /*4fc0*/  @!P0 BRA `(.L_x_84) ;  /* 0x0000000000408947 */ /* 0x000fea0003800000 */
        /* <DEDUP_REMOVED lines=16> */
.L_x_84:
[----:B------:R-:W-:Y:S05]  /*50d0*/  BSYNC.RECONVERGENT B6 ;  /* 0x0000000000067941 */ /* 0x000fea0003800200 */
.L_x_83:
[----:B------:R-:W-:Y:S01]  /*50e0*/  ISETP.NE.U32.AND P4, PT, R166, RZ, PT ;  /* 0x000000ffa600720c */ /* 0x000fe20003f85070 */
[----:B------:R-:W-:Y:S01]  /*50f0*/  UISETP.NE.AND UP2, UPT, UR50, URZ, UPT ;  /* 0x000000ff3200728c */ /* 0x000fe2000bf45270 */
[----:B------:R-:W-:Y:S01]  /*5100*/  ISETP.NE.U32.AND P2, PT, RZ, UR38, PT ;  /* 0x00000026ff007c0c */ /* 0x000fe2000bf45070 */
[----:B------:R-:W-:Y:S01]  /*5110*/  UISETP.NE.U32.AND UP1, UPT, UR44, URZ, UPT ;  /* 0x000000ff2c00728c */ /* 0x000fe2000bf25070 */
[----:B------:R-:W-:Y:S01]  /*5120*/  ISETP.NE.AND.EX P4, PT, R167, RZ, PT, P4 ;  /* 0x000000ffa700720c */ /* 0x000fe20003f85340 */
[----:B------:R-:W-:Y:S01]  /*5130*/  UPLOP3.LUT UP0, UPT, UPT, UPT, UPT, 0x40, 0x4 ;  /* 0x000000000004789c */ /* 0x000fe20003f0e870 */
[----:B------:R-:W-:Y:S01]  /*5140*/  ISETP.NE.AND.EX P2, PT, RZ, UR39, PT, P2 ;  /* 0x00000027ff007c0c */ /* 0x000fe2000bf45320 */
[----:B------:R-:W-:Y:S01]  /*5150*/  UISETP.NE.AND.EX UP1, UPT, UR45, URZ, UPT, UP1 ;  /* 0x000000ff2d00728c */ /* 0x000fe2000bf25310 */
[----:B------:R-:W-:Y:S04]  /*5160*/  PLOP3.LUT P1, PT, PT, PT, UP2, 0x80, 0x8 ;  /* 0x000000000008781c */ /* 0x000fe80003f2f028 */
[----:B------:R-:W-:Y:S06]  /*5170*/  @UP2 UPLOP3.LUT UP0, UPT, UPT, UPT, UP1, 0x80, 0x8 ;  /* 0x000000000008289c */ /* 0x000fec0003f0f010 */
[----:B------:R-:W-:Y:S01]  /*5180*/  PLOP3.LUT P0, PT, PT, PT, UP0, 0x80, 0x8 ;  /* 0x000000000008781c */ /* 0x000fe20003f0f008 */
[----:B------:R-:W-:Y:S01]  /*5190*/  @!UPT UIADD3 URZ, UPT, UPT, URZ, URZ, URZ ;  /* 0x000000fffffff290 */ /* 0x000fe2000fffe0ff */
[----:B------:R-:W-:Y:S11]  /*51a0*/  BRA.U !UP1, `(.L_x_85) ;  /* 0x0000000109387547 */ /* 0x000ff6000b800000 */
[----:B------:R-:W-:Y:S01]  /*51b0*/  UISETP.NE.U32.AND UP0, UPT, UR38, URZ, UPT ;  /* 0x000000ff2600728c */ /* 0x000fe2000bf05070 */
[----:B------:R-:W-:Y:S02]  /*51c0*/  HFMA2 R0, -RZ, RZ, 0, 5.9604644775390625e-08 ;  /* 0x00000001ff007431 */ /* 0x000fe400000001ff */
[----:B------:R-:W-:Y:S01]  /*51d0*/  IMAD.MOV.U32 R171, RZ, RZ, 0x1 ;  /* 0x00000001ffab7424 */ /* 0x000fe200078e00ff */
[----:B------:R-:W-:Y:S06]  /*51e0*/  UISETP.NE.AND.EX UP0, UPT, UR39, URZ, UPT, UP0 ;  /* 0x000000ff2700728c */ /* 0x000fec000bf05300 */
[----:B------:R-:W-:Y:S05]  /*51f0*/  PLOP3.LUT P3, PT, PT, PT, UP0, 0x80, 0x8 ;  /* 0x000000000008781c */ /* 0x000fea0003f6f008 */
[----:B------:R-:W1:Y:S01]  /*5200*/  @UP0 LDCU.64 UR6, c[0x0][0x888] ;  /* 0x00011100ff0607ac */ /* 0x000e620008000a00 */
[----:B------:R-:W-:Y:S07]  /*5210*/  @UP0 UIMAD UR4, UR36, UR44, URZ ;  /* 0x0000002c240402a4 */ /* 0x000fee000f8e02ff */
[----:B------:R-:W-:Y:S01]  /*5220*/  @!P3 PRMT R171, R0, 0x7610, R171 ;  /* 0x0000761000abb816 */ /* 0x000fe200000000ab */
[----:B-1----:R-:W-:Y:S03]  /*5230*/  @UP0 UIMAD.WIDE UR6, UR4, 0x4, UR6 ;  /* 0x00000004040608a5 */ /* 0x002fe6000f8e0206 */
[----:B------:R-:W1:Y:S03]  /*5240*/  @!UP0 LDCU UR4, c[0x0][0x880] ;  /* 0x00011000ff0487ac */ /* 0x000e660008000800 */
[----:B------:R-:W-:Y:S01]  /*5250*/  IMAD.U32 R2, RZ, RZ, UR6 ;  /* 0x00000006ff027e24 */ /* 0x000fe2000f8e00ff */
[----:B------:R-:W-:Y:S05]  /*5260*/  MOV R3, UR7 ;  /* 0x0000000700037c02 */ /* 0x000fea0008000f00 */
[----:B-----5:R2:W5:Y:S02]  /*5270*/  @P3 LDG.E R81, desc[UR46][R2.64] ;  /* 0x0000002e02513981 */ /* 0x020564000c1e1900 */
[----:B-12---:R-:W-:Y:S02]  /*5280*/  @!P3 IMAD.U32 R81, RZ, RZ, UR4 ;  /* 0x00000004ff51be24 */ /* 0x006fe4000f8e00ff */
.L_x_85:
[----:B------:R-:W-:Y:S05]  /*5290*/  @!P4 BRA `(.L_x_86) ;  /* 0x000000000020c947 */ /* 0x000fea0003800000 */
[----:B------:R-:W-:Y:S04]  /*52a0*/  ISETP.NE.U32.AND P3, PT, R164, RZ, PT ;  /* 0x000000ffa400720c */ /* 0x000fe80003f65070 */
[----:B------:R-:W-:Y:S11]  /*52b0*/  ISETP.NE.AND.EX P3, PT, R165, RZ, PT, P3 ;  /* 0x000000ffa500720c */ /* 0x000ff60003f65330 */
[----:B------:R-:W-:Y:S02]  /*52c0*/  @!UPT UIADD3 URZ, UPT, UPT, URZ, URZ, URZ ;  /* 0x000000fffffff290 */ /* 0x000fe4000fffe0ff */
[----:B------:R-:W1:Y:S01]  /*52d0*/  @P3 LDC.64 R2, c[0x0][0x8a8] ;  /* 0x00022a00ff023b82 */ /* 0x000e620000000a00 */
[----:B------:R-:W-:Y:S04]  /*52e0*/  @P3 IMAD R0, R166, UR36, RZ ;  /* 0x00000024a6003c24 */ /* 0x000fe8000f8e02ff */
[----:B-1----:R-:W-:Y:S05]  /*52f0*/  @P3 IMAD.WIDE R2, R0, 0x4, R2 ;  /* 0x0000000400023825 */ /* 0x002fea00078e0202 */
[----:B-----5:R1:W5:Y:S02]  /*5300*/  @P3 LDG.E R78, desc[UR46][R2.64] ;  /* 0x0000002e024e3981 */ /* 0x020364000c1e1900 */
[----:B-1----:R-:W2:Y:S02]  /*5310*/  @!P3 LDC R78, c[0x0][0x8a0] ;  /* 0x00022800ff4ebb82 */ /* 0x002ea40000000800 */
.L_x_86:
[----:B-----5:R-:W-:Y:S01]  /*5320*/  FSETP.NEU.AND P4, PT, R81, RZ, PT ;  /* 0x000000ff5100720b */ /* 0x020fe20003f8d000 */
[----:B------:R-:W-:Y:S01]  /*5330*/  BSSY B1, `(.L_x_87) ;  /* 0x0000047000017945 */ /* 0x000fe20003800000 */
[----:B------:R-:W-:Y:S01]  /*5340*/  SEL R5, RZ, 0xffffffff, P2 ;  /* 0xffffffffff057807 */ /* 0x000fe20001000000 */
[----:B------:R-:W-:Y:S01]  /*5350*/  IMAD.MOV.U32 R196, RZ, RZ, 0x1 ;  /* 0x00000001ffc47424 */ /* 0x000fe200078e00ff */
[----:B------:R-:W-:Y:S01]  /*5360*/  LOP3.LUT P3, RZ, R171, 0xff, RZ, 0xc0, !PT ;  /* 0x000000ffabff7812 */ /* 0x000fe2000786c0ff */
[C---:B------:R-:W-:Y:S01]  /*5370*/  IMAD R80, R76.reuse, 0x100, R79 ;  /* 0x000001004c507824 */ /* 0x040fe200078e024f */
[----:B------:R-:W-:Y:S02]  /*5380*/  @P1 SEL R0, RZ, 0xffffffff, P4 ;  /* 0xffffffffff001807 */ /* 0x000fe40002000000 */
[----:B------:R-:W-:Y:S02]  /*5390*/  CS2R R162, SRZ ;  /* 0x0000000000a27805 */ /* 0x000fe4000001ff00 */
[----:B------:R-:W-:Y:S02]  /*53a0*/  LEA R3, R181, UR49, 0x3 ;  /* 0x00000031b5037c11 */ /* 0x000fe4000f8e18ff */
[----:B------:R-:W-:Y:S02]  /*53b0*/  CS2R R160, SRZ ;  /* 0x0000000000a07805 */ /* 0x000fe4000001ff00 */
[----:B------:R-:W-:Y:S02]  /*53c0*/  @P0 SEL R0, R5, R0, !P3 ;  /* 0x0000000005000207 */ /* 0x000fe40005800000 */
[----:B------:R-:W-:Y:S02]  /*53d0*/  CS2R R158, SRZ ;  /* 0x00000000009e7805 */ /* 0x000fe4000001ff00 */
[----:B------:R-:W-:Y:S02]  /*53e0*/  LEA R193, R76, UR49, 0x3 ;  /* 0x000000314cc17c11 */ /* 0x000fe4000f8e18ff */
[----:B------:R-:W-:Y:S02]  /*53f0*/  CS2R R156, SRZ ;  /* 0x00000000009c7805 */ /* 0x000fe4000001ff00 */
[----:B------:R-:W-:Y:S02]  /*5400*/  @P1 LOP3.LUT R0, R0, 0x1, RZ, 0xc0, !PT ;  /* 0x0000000100001812 */ /* 0x000fe400078ec0ff */
[----:B------:R-:W-:Y:S02]  /*5410*/  CS2R R154, SRZ ;  /* 0x00000000009a7805 */ /* 0x000fe4000001ff00 */
[----:B------:R-:W-:Y:S02]  /*5420*/  SHF.L.U32 R2, R183, 0x1f, RZ ;  /* 0x0000001fb7027819 */ /* 0x000fe400000006ff */
[----:B------:R-:W-:Y:S02]  /*5430*/  CS2R R152, SRZ ;  /* 0x0000000000987805 */ /* 0x000fe4000001ff00 */
[----:B------:R-:W-:Y:S02]  /*5440*/  ISETP.NE.U32.OR P6, PT, R0, 0x1, !P1 ;  /* 0x000000010000780c */ /* 0x000fe40004fc5470 */
[----:B------:R-:W-:Y:S02]  /*5450*/  CS2R R150, SRZ ;  /* 0x0000000000967805 */ /* 0x000fe4000001ff00 */
[----:B------:R-:W-:Y:S02]  /*5460*/  PLOP3.LUT P2, PT, PT, PT, UP1, 0x80, 0x8 ;  /* 0x000000000008781c */ /* 0x000fe40003f4f018 */
[----:B------:R-:W-:Y:S02]  /*5470*/  CS2R R148, SRZ ;  /* 0x0000000000947805 */ /* 0x000fe4000001ff00 */
[----:B------:R-:W-:Y:S02]  /*5480*/  SEL R0, RZ, 0xffffffff, P4 ;  /* 0xffffffffff007807 */ /* 0x000fe40002000000 */
[----:B------:R-:W-:Y:S03]  /*5490*/  P2R R198, PR, RZ, 0x40 ;  /* 0x00000040ffc67803 */ /* 0x000fe60000000000 */
[----:B------:R-:W-:Y:S04]  /*54a0*/  @P6 SHF.L.U32 R4, R180, 0x1f, RZ ;  /* 0x0000001fb4046819 */ /* 0x000fe800000006ff */
[----:B------:R-:W-:Y:S01]  /*54b0*/  @P2 SEL R0, R5, R0, !P3 ;  /* 0x0000000005002207 */ /* 0x000fe20005800000 */
[----:B------:R-:W1:Y:S03]  /*54c0*/  @P6 SYNCS.PHASECHK.TRANS64.TRYWAIT P1, [R3+URZ+0x30], R4 ;  /* 0x00003004030065a7 */ /* 0x000e6600080211ff */
[----:B------:R-:W-:Y:S04]  /*54d0*/  LOP3.LUT R0, R0, 0x1, RZ, 0xc0, !PT ;  /* 0x0000000100007812 */ /* 0x000fe800078ec0ff */
[----:B------:R-:W-:Y:S04]  /*54e0*/  ISETP.NE.U32.AND P5, PT, R0, 0x1, PT ;  /* 0x000000010000780c */ /* 0x000fe80003fa5070 */
[----:B------:R-:W-:Y:S01]  /*54f0*/  P2R R197, PR, RZ, 0x20 ;  /* 0x00000020ffc57803 */ /* 0x000fe20000000000 */
[----:B------:R3:W4:Y:S01]  /*5500*/  SYNCS.PHASECHK.TRANS64.TRYWAIT P0, [R193+URZ+0xa0], R2 ;  /* 0x0000a002c10075a7 */ /* 0x00072200080011ff */
[----:B-1----:R-:W-:Y:S01]  /*5510*/  @P6 SEL R196, RZ, 0x1, !P1 ;  /* 0x00000001ffc46807 */ /* 0x002fe20004800000 */
[----:B---3--:R-:W-:Y:S06]  /*5520*/  @!P6 BRA `(.L_x_88) ;  /* 0x00000000009ce947 */ /* 0x008fec0003800000 */
[----:B------:R-:W-:Y:S01]  /*5530*/  @P5 IMAD R6, R181, 0x2000, R186 ;  /* 0x00002000b5065824 */ /* 0x000fe200078e02ba */
[----:B------:R-:W-:Y:S01]  /*5540*/  ISETP.NE.AND P1, PT, R196, RZ, PT ;  /* 0x000000ffc400720c */ /* 0x000fe20003f25270 */
[----:B------:R-:W-:Y:S01]  /*5550*/  BSSY B0, `(.L_x_89) ;  /* 0x0000010000007945 */ /* 0x000fe20003800000 */
[----:B------:R-:W-:Y:S01]  /*5560*/  CS2R R150, SRZ ;  /* 0x0000000000967805 */ /* 0x000fe2000001ff00 */
[--C-:B------:R-:W-:Y:S01]  /*5570*/  @P5 IMAD R7, R187, -0x10, R6.reuse ;  /* 0xfffffff0bb075824 */ /* 0x100fe200078e0206 */
[----:B------:R-:W-:Y:S01]  /*5580*/  CS2R R148, SRZ ;  /* 0x0000000000947805 */ /* 0x000fe2000001ff00 */
[----:B------:R-:W-:Y:S01]  /*5590*/  @P5 IMAD R5, R185, -0x10, R6 ;  /* 0xfffffff0b9055824 */ /* 0x000fe200078e0206 */
[----:B------:R-:W-:Y:S01]  /*55a0*/  CS2R R158, SRZ ;  /* 0x00000000009e7805 */ /* 0x000fe2000001ff00 */
[----:B------:R-:W-:Y:S01]  /*55b0*/  @P5 IMAD R4, R184, 0x10, R7 ;  /* 0x00000010b8045824 */ /* 0x000fe200078e0207 */
[----:B------:R-:W-:Y:S02]  /*55c0*/  CS2R R156, SRZ ;  /* 0x00000000009c7805 */ /* 0x000fe4000001ff00 */
[----:B------:R-:W-:Y:S02]  /*55d0*/  CS2R R154, SRZ ;  /* 0x00000000009a7805 */ /* 0x000fe4000001ff00 */
[----:B------:R-:W-:Y:S02]  /*55e0*/  CS2R R152, SRZ ;  /* 0x0000000000987805 */ /* 0x000fe4000001ff00 */
[----:B------:R-:W-:Y:S02]  /*55f0*/  CS2R R162, SRZ ;  /* 0x0000000000a27805 */ /* 0x000fe4000001ff00 */
[----:B------:R-:W-:Y:S01]  /*5600*/  CS2R R160, SRZ ;  /* 0x0000000000a07805 */ /* 0x000fe2000001ff00 */
[----:B------:R-:W-:Y:S06]  /*5610*/  @P1 BRA `(.L_x_90) ;  /* 0x00000000000c1947 */ /* 0x000fec0003800000 */
[----:B------:R-:W-:Y:S04]  /*5620*/  SHF.L.U32 R0, R180, 0x1f, RZ ;  /* 0x0000001fb4007819 */ /* 0x000fe800000006ff */
[----:B------:R-:W1:Y:S02]  /*5630*/  SYNCS.PHASECHK.TRANS64.TRYWAIT P1, [R3+URZ+0x30], R0 ;  /* 0x00003000030075a7 */ /* 0x000e6400080211ff */
[----:B-1----:R-:W-:Y:S05]  /*5640*/  @!P1 BRA `(.L_x_91) ;  /* 0x00000060001c9947 */ /* 0x002fea0003800000 */
.L_x_90:
[----:B------:R-:W-:Y:S05]  /*5650*/  BSYNC B0 ;  /* 0x0000000000007941 */ /* 0x000fea0003800000 */
.L_x_89:
[----:B------:R-:W-:Y:S01]  /*5660*/  ISETP.NE.AND P1, PT, R197, RZ, PT ;  /* 0x000000ffc500720c */ /* 0x000fe20003f25270 */
[----:B-1----:R-:W-:Y:S02]  /*5670*/  VIADD R3, R3, 0x50 ;  /* 0x0000005003037836 */ /* 0x002fe40000000000 */
[----:B------:R-:W-:Y:S02]  /*5680*/  IMAD.U32 R0, RZ, RZ, UR37 ;  /* 0x00000025ff007e24 */ /* 0x000fe4000f8e00ff */
[----:B------:R-:W-:Y:S03]  /*5690*/  VIADD R181, R181, 0x1 ;  /* 0x00000001b5b57836 */ /* 0x000fe60000000000 */
[----:B------:R-:W-:Y:S05]  /*56a0*/  PRMT R0, R0, 0x654, R3 ;  /* 0x0000065400007816 */ /* 0x000fea0000000003 */
[----:B------:R1:W3:Y:S04]  /*56b0*/  @P1 LDS.128 R148, [R6] ;  /* 0x0000000006941984 */ /* 0x0002e80000000c00 */
[----:B------:R1:W1:Y:S04]  /*56c0*/  @P1 LDS.128 R156, [R5+0x20] ;  /* 0x00002000059c1984 */ /* 0x0002680000000c00 */
[----:B------:R1:W1:Y:S04]  /*56d0*/  @P1 LDS.128 R152, [R7+0x10] ;  /* 0x0000100007981984 */ /* 0x0002680000000c00 */
[----:B------:R1:W1:Y:S01]  /*56e0*/  @P1 LDS.128 R160, [R4+0x10] ;  /* 0x0000100004a01984 */ /* 0x0002620000000c00 */
[C---:B------:R-:W-:Y:S01]  /*56f0*/  ISETP.NE.AND P1, PT, R181.reuse, 0x4, PT ;  /* 0x00000004b500780c */ /* 0x040fe20003f25270 */
[----:B------:R-:W-:Y:S01]  /*5700*/  @!PT LDS RZ, [RZ] ;  /* 0x00000000fffff984 */ /* 0x000fe20000000800 */
[----:B------:R-:W-:Y:S01]  /*5710*/  @!PT LDS RZ, [RZ] ;  /* 0x00000000fffff984 */ /* 0x000fe20000000800 */
[----:B------:R-:W-:Y:S01]  /*5720*/  @!PT LDS RZ, [RZ] ;  /* 0x00000000fffff984 */ /* 0x000fe20000000800 */
[----:B------:R-:W-:Y:S01]  /*5730*/  @!PT LDS RZ, [RZ] ;  /* 0x00000000fffff984 */ /* 0x000fe20000000800 */
[----:B------:R5:W-:Y:S06]  /*5740*/  MEMBAR.ALL.CTA ;  /* 0x0000000000007992 */ /* 0x000bec0000008000 */
[----:B-----5:R-:W5:Y:S01]  /*5750*/  FENCE.VIEW.ASYNC.S ;  /* 0x00000000000073c6 */ /* 0x020f620000000000 */
[----:B------:R-:W-:Y:S02]  /*5760*/  SEL R3, RZ, 0x1, P1 ;  /* 0x00000001ff037807 */ /* 0x000fe40000800000 */
[----:B------:R-:W-:Y:S02]  /*5770*/  SEL R181, R181, RZ, P1 ;  /* 0x000000ffb5b57207 */ /* 0x000fe40000800000 */
[----:B------:R-:W-:Y:S01]  /*5780*/  LOP3.LUT R180, R180, R3, RZ, 0x3c, !PT ;  /* 0x00000003b4b47212 */ /* 0x000fe200078e3cff */
[----:B-----5:R1:W-:Y:S06]  /*5790*/  SYNCS.ARRIVE.TRANS64.RED.A1T0 RZ, [R0+URZ], RZ ;  /* 0x000000ff00ff79a7 */ /* 0x0203ec00081004ff */
.L_x_88:
[----:B------:R-:W-:Y:S05]  /*57a0*/  BSYNC B1 ;  /* 0x0000000000017941 */ /* 0x000fea0003800000 */
.L_x_87:
[----:B-1----:R-:W-:Y:S04]  /*57b0*/  SHF.R.U32.HI R0, RZ, 0x15, R80 ;  /* 0x00000015ff007819 */ /* 0x002fe80000011650 */
[----:B------:R-:W-:Y:S01]  /*57c0*/  LOP3.LUT P1, RZ, R0, 0x3, R173, 0x48, !PT ;  /* 0x0000000300ff7812 */ /* 0x000fe200078248ad */
[----:B------:R-:W-:Y:S01]  /*57d0*/  @!UPT UIADD3 URZ, UPT, UPT, URZ, URZ, URZ ;  /* 0x000000fffffff290 */ /* 0x000fe2000fffe0ff */
[----:B----4-:R-:W-:Y:S11]  /*57e0*/  @P0 BRA `(.L_x_92) ;  /* 0x0000000000080947 */ /* 0x010ff60003800000 */
[----:B------:R-:W1:Y:S02]  /*57f0*/  SYNCS.PHASECHK.TRANS64.TRYWAIT P0, [R193+URZ+0xa0], R2 ;  /* 0x0000a002c10075a7 */ /* 0x000e6400080011ff */
[----:B-1----:R-:W-:Y:S05]  /*5800*/  @!P0 BRA `(.L_x_93) ;  /* 0x0000005c00c08947 */ /* 0x002fea0003800000 */
.L_x_92:
[----:B------:R-:W-:Y:S04]  /*5810*/  BSSY.RECONVERGENT B6, `(.L_x_94) ;  /* 0x0000012000067945 */ /* 0x000fe80003800200 */
[----:B------:R-:W-:Y:S05]  /*5820*/  @!P1 BRA `(.L_x_95) ;  /* 0x0000000000409947 */ /* 0x000fea0003800000 */
[----:B------:R-:W4:Y:S01]  /*5830*/  LDCU.64 UR8, c[0x4][0x78] ;  /* 0x01000f00ff0877ac */ /* 0x000f220008000a00 */
[----:B------:R-:W-:Y:S01]  /*5840*/  MOV R3, 0x0 ;  /* 0x0000000000037802 */ /* 0x000fe20000000f00 */
[----:B------:R-:W-:Y:S02]  /*5850*/  HFMA2 R12, -RZ, RZ, 0, 5.9604644775390625e-08 ;  /* 0x00000001ff0c7431 */ /* 0x000fe400000001ff */
[----:B------:R-:W-:Y:S02]  /*5860*/  IMAD.MOV.U32 R8, RZ, RZ, 0x192 ;  /* 0x00000192ff087424 */ /* 0x000fe400078e00ff */
[----:B------:R-:W-:Y:S01]  /*5870*/  IMAD.MOV.U32 R13, RZ, RZ, RZ ;  /* 0x000000ffff0d7224 */ /* 0x000fe200078e00ff */
[----:B------:R-:W5:Y:S01]  /*5880*/  LDCU.64 UR6, c[0x4][0x80] ;  /* 0x01001000ff0677ac */ /* 0x000f620008000a00 */
[----:B-1----:R-:W1:Y:S01]  /*5890*/  LDC.64 R2, c[0x4][R3] ;  /* 0x0100000003027b82 */ /* 0x002e620000000a00 */
[----:B------:R-:W2:Y:S01]  /*58a0*/  LDCU.64 UR4, c[0x4][0x18] ;  /* 0x01000300ff0477ac */ /* 0x000ea20008000a00 */
[----:B----4-:R-:W-:Y:S01]  /*58b0*/  MOV R5, UR9 ;  /* 0x0000000900057c02 */ /* 0x010fe20008000f00 */
[----:B------:R-:W-:Y:S01]  /*58c0*/  IMAD.U32 R4, RZ, RZ, UR8 ;  /* 0x00000008ff047e24 */ /* 0x000fe2000f8e00ff */
[----:B-----5:R-:W-:Y:S01]  /*58d0*/  MOV R7, UR7 ;  /* 0x0000000700077c02 */ /* 0x020fe20008000f00 */
[----:B------:R-:W-:Y:S01]  /*58e0*/  IMAD.U32 R6, RZ, RZ, UR6 ;  /* 0x00000006ff067e24 */ /* 0x000fe2000f8e00ff */
[----:B--2---:R-:W-:Y:S01]  /*58f0*/  MOV R11, UR5 ;  /* 0x00000005000b7c02 */ /* 0x004fe20008000f00 */
[----:B------:R-:W-:Y:S02]  /*5900*/  IMAD.U32 R10, RZ, RZ, UR4 ;  /* 0x00000004ff0a7e24 */ /* 0x000fe4000f8e00ff */
[----:B------:R-:W-:Y:S07]  /*5910*/  LEPC R20, `(.L_x_95) ;  /* 0x000000001014794e */ /* 0x000fee0000000000 */
[----:B-1-3--:R-:W-:Y:S05]  /*5920*/  CALL.ABS.NOINC R2 ;  /* 0x0000000002007343 */ /* 0x00afea0003c00000 */
.L_x_95:
[----:B------:R-:W-:Y:S05]  /*5930*/  BSYNC.RECONVERGENT B6 ;  /* 0x0000000000067941 */ /* 0x000fea0003800200 */
.L_x_94:
[-C--:B---3--:R-:W-:Y:S01]  /*5940*/  F2FP.F16.E4M3.UNPACK_B R83, R148.reuse ;  /* 0x00000094ff53723e */ /* 0x088fe200020006ff */
[----:B------:R-:W-:Y:S05]  /*5950*/  WARPSYNC.ALL ;  /* 0x0000000000007948 */ /* 0x000fea0003800000 */
[----:B------:R-:W-:Y:S01]  /*5960*/  R2UR UR4, R80 ;  /* 0x00000000500472ca */ /* 0x000fe200000e0000 */
[--C-:B------:R-:W-:Y:S01]  /*5970*/  HADD2.F32 R82, -RZ, R83.reuse.H0_H0 ;  /* 0x20000053ff527230 */ /* 0x100fe20000004100 */
[----:B------:R-:W-:Y:S01]  /*5980*/  F2FP.F16.E4M3.UNPACK_B R85, R148.H1 ;  /* 0x00000094ff55723e */ /* 0x000fe200030006ff */
[----:B------:R-:W-:Y:S01]  /*5990*/  HADD2.F32 R83, -RZ, R83.H1_H1 ;  /* 0x30000053ff537230 */ /* 0x000fe20000004100 */
[-C--:B------:R-:W-:Y:S01]  /*59a0*/  F2FP.F16.E4M3.UNPACK_B R87, R149.reuse ;  /* 0x00000095ff57723e */ /* 0x080fe200020006ff */
[----:B------:R-:W-:Y:S01]  /*59b0*/  BSSY.RECONVERGENT B0, `(.L_x_96) ;  /* 0x000011d000007945 */ /* 0x000fe20003800200 */
[----:B------:R-:W-:Y:S01]  /*59c0*/  F2FP.F16.E4M3.UNPACK_B R89, R149.H1 ;  /* 0x00000095ff59723e */ /* 0x000fe200030006ff */
[----:B------:R-:W-:Y:S01]  /*59d0*/  HADD2.F32 R84, -RZ, R85.H0_H0 ;  /* 0x20000055ff547230 */ /* 0x000fe20000004100 */
[-C--:B------:R-:W-:Y:S01]  /*59e0*/  F2FP.F16.E4M3.UNPACK_B R91, R150.reuse ;  /* 0x00000096ff5b723e */ /* 0x080fe200020006ff */
[----:B------:R-:W-:Y:S01]  /*59f0*/  HADD2.F32 R88, -RZ, R87.H1_H1 ;  /* 0x30000057ff587230 */ /* 0x000fe20000004100 */
[----:B------:R-:W-:Y:S01]  /*5a00*/  F2FP.F16.E4M3.UNPACK_B R93, R150.H1 ;  /* 0x00000096ff5d723e */ /* 0x000fe200030006ff */
[----:B------:R-:W-:Y:S01]  /*5a10*/  HADD2.F32 R86, -RZ, R85.H1_H1 ;  /* 0x30000055ff567230 */ /* 0x000fe20000004100 */
[-C--:B------:R-:W-:Y:S01]  /*5a20*/  F2FP.F16.E4M3.UNPACK_B R95, R151.reuse ;  /* 0x00000097ff5f723e */ /* 0x080fe200020006ff */
[----:B------:R-:W2:Y:S01]  /*5a30*/  LDTM.x64 R4, tmem[UR4] ;  /* 0x00000004000479ee */ /* 0x000ea20008340000 */
[----:B------:R-:W-:Y:S01]  /*5a40*/  F2FP.F16.E4M3.UNPACK_B R97, R151.H1 ;  /* 0x00000097ff61723e */ /* 0x000fe200030006ff */
[----:B------:R-:W-:Y:S01]  /*5a50*/  HADD2.F32 R85, -RZ, R87.H0_H0 ;  /* 0x20000057ff557230 */ /* 0x000fe20000004100 */
[-C--:B------:R-:W-:Y:S01]  /*5a60*/  F2FP.F16.E4M3.UNPACK_B R99, R152.reuse ;  /* 0x00000098ff63723e */ /* 0x080fe200020006ff */
[----:B------:R-:W-:Y:S01]  /*5a70*/  HADD2.F32 R87, -RZ, R89.H0_H0 ;  /* 0x20000059ff577230 */ /* 0x000fe20000004100 */
[----:B------:R-:W-:Y:S01]  /*5a80*/  F2FP.F16.E4M3.UNPACK_B R101, R152.H1 ;  /* 0x00000098ff65723e */ /* 0x000fe200030006ff */
[----:B------:R-:W-:Y:S01]  /*5a90*/  HADD2.F32 R92, -RZ, R91.H1_H1 ;  /* 0x3000005bff5c7230 */ /* 0x000fe20000004100 */
[----:B------:R-:W-:Y:S01]  /*5aa0*/  SHF.L.U32 R199, R176, 0x4, RZ ;  /* 0x00000004b0c77819 */ /* 0x000fe200000006ff */
[----:B------:R-:W-:Y:S01]  /*5ab0*/  HADD2.F32 R96, -RZ, R95.H1_H1 ;  /* 0x3000005fff607230 */ /* 0x000fe20000004100 */
[----:B------:R-:W-:Y:S01]  /*5ac0*/  SHF.L.U32 R207, R175, 0x4, RZ ;  /* 0x00000004afcf7819 */ /* 0x000fe200000006ff */
[----:B------:R-:W-:Y:S01]  /*5ad0*/  HADD2.F32 R100, -RZ, R99.H1_H1 ;  /* 0x30000063ff647230 */ /* 0x000fe20000004100 */
[----:B------:R-:W-:Y:S01]  /*5ae0*/  IADD3 R192, PT, PT, R186, R199, RZ ;  /* 0x000000c7bac07210 */ /* 0x000fe20007ffe0ff */
[----:B------:R-:W-:Y:S01]  /*5af0*/  HADD2.F32 R90, -RZ, R89.H1_H1 ;  /* 0x30000059ff5a7230 */ /* 0x000fe20000004100 */
[----:B------:R-:W-:Y:S01]  /*5b00*/  SHF.L.U32 R205, R184, 0x4, RZ ;  /* 0x00000004b8cd7819 */ /* 0x000fe200000006ff */
[----:B------:R-:W-:Y:S01]  /*5b10*/  HADD2.F32 R89, -RZ, R91.H0_H0 ;  /* 0x2000005bff597230 */ /* 0x000fe20000004100 */
[-C--:B------:R-:W-:Y:S01]  /*5b20*/  F2FP.F16.E4M3.UNPACK_B R103, R153.reuse ;  /* 0x00000099ff67723e */ /* 0x080fe200020006ff */
[--C-:B------:R-:W-:Y:S01]  /*5b30*/  HADD2.F32 R91, -RZ, R93.reuse.H0_H0 ;  /* 0x2000005dff5b7230 */ /* 0x100fe20000004100 */
[----:B------:R-:W-:Y:S01]  /*5b40*/  IADD3 R194, PT, PT, R205, R192, RZ ;  /* 0x000000c0cdc27210 */ /* 0x000fe20007ffe0ff */
[----:B------:R-:W-:Y:S01]  /*5b50*/  HADD2.F32 R94, -RZ, R93.H1_H1 ;  /* 0x3000005dff5e7230 */ /* 0x000fe20000004100 */
[----:B------:R-:W-:Y:S01]  /*5b60*/  F2FP.F16.E4M3.UNPACK_B R105, R153.H1 ;  /* 0x00000099ff69723e */ /* 0x000fe200030006ff */
[----:B------:R-:W-:Y:S01]  /*5b70*/  HADD2.F32 R93, -RZ, R95.H0_H0 ;  /* 0x2000005fff5d7230 */ /* 0x000fe20000004100 */
[-C--:B------:R-:W-:Y:S01]  /*5b80*/  F2FP.F16.E4M3.UNPACK_B R107, R154.reuse ;  /* 0x0000009aff6b723e */ /* 0x080fe200020006ff */
[----:B------:R-:W-:Y:S01]  /*5b90*/  HADD2.F32 R104, -RZ, R103.H1_H1 ;  /* 0x30000067ff687230 */ /* 0x000fe20000004100 */
[----:B------:R-:W-:Y:S01]  /*5ba0*/  F2FP.F16.E4M3.UNPACK_B R109, R154.H1 ;  /* 0x0000009aff6d723e */ /* 0x000fe200030006ff */
[C---:B--2---:R-:W-:Y:S01]  /*5bb0*/  FMUL R0, R78.reuse, R4 ;  /* 0x000000044e007220 */ /* 0x044fe20000400000 */
[C---:B-1----:R-:W-:Y:S01]  /*5bc0*/  FMUL R2, R78.reuse, R5 ;  /* 0x000000054e027220 */ /* 0x042fe20000400000 */
[C---:B------:R-:W-:Y:S01]  /*5bd0*/  FMUL R4, R78.reuse, R8 ;  /* 0x000000084e047220 */ /* 0x040fe20000400000 */
[C---:B------:R-:W-:Y:S01]  /*5be0*/  FMUL R5, R78.reuse, R9 ;  /* 0x000000094e057220 */ /* 0x040fe20000400000 */
[C---:B------:R-:W-:Y:S01]  /*5bf0*/  FFMA R0, R81.reuse, R82, R0 ;  /* 0x0000005251007223 */ /* 0x040fe20000000000 */
[C---:B------:R-:W-:Y:S01]  /*5c00*/  FFMA R2, R81.reuse, R83, R2 ;  /* 0x0000005351027223 */ /* 0x040fe20000000002 */
[C---:B------:R-:W-:Y:S01]  /*5c10*/  FMUL R8, R78.reuse, R12 ;  /* 0x0000000c4e087220 */ /* 0x040fe20000400000 */
[C---:B------:R-:W-:Y:S01]  /*5c20*/  FMUL R9, R78.reuse, R13 ;  /* 0x0000000d4e097220 */ /* 0x040fe20000400000 */
[C---:B------:R-:W-:Y:S01]  /*5c30*/  FMUL R12, R78.reuse, R16 ;  /* 0x000000104e0c7220 */ /* 0x040fe20000400000 */
[C---:B------:R-:W-:Y:S01]  /*5c40*/  FMUL R13, R78.reuse, R17 ;  /* 0x000000114e0d7220 */ /* 0x040fe20000400000 */
[C---:B------:R-:W-:Y:S01]  /*5c50*/  FMUL R16, R78.reuse, R20 ;  /* 0x000000144e107220 */ /* 0x040fe20000400000 */
[C---:B------:R-:W-:Y:S01]  /*5c60*/  FMUL R17, R78.reuse, R21 ;  /* 0x000000154e117220 */ /* 0x040fe20000400000 */
[C---:B------:R-:W-:Y:S01]  /*5c70*/  FMUL R20, R78.reuse, R24 ;  /* 0x000000184e147220 */ /* 0x040fe20000400000 */
[C---:B------:R-:W-:Y:S01]  /*5c80*/  FMUL R21, R78.reuse, R25 ;  /* 0x000000194e157220 */ /* 0x040fe20000400000 */
[----:B------:R-:W-:Y:S02]  /*5c90*/  HADD2.F32 R108, -RZ, R107.H1_H1 ;  /* 0x3000006bff6c7230 */ /* 0x000fe40000004100 */
[C---:B------:R-:W-:Y:S01]  /*5ca0*/  FMUL R24, R78.reuse, R28 ;  /* 0x0000001c4e187220 */ /* 0x040fe20000400000 */
[C---:B------:R-:W-:Y:S01]  /*5cb0*/  FMUL R25, R78.reuse, R29 ;  /* 0x0000001d4e197220 */ /* 0x040fe20000400000 */
[C---:B------:R-:W-:Y:S01]  /*5cc0*/  FMUL R28, R78.reuse, R32 ;  /* 0x000000204e1c7220 */ /* 0x040fe20000400000 */
[C---:B------:R-:W-:Y:S01]  /*5cd0*/  FMUL R29, R78.reuse, R33 ;  /* 0x000000214e1d7220 */ /* 0x040fe20000400000 */
[C---:B------:R-:W-:Y:S01]  /*5ce0*/  FMUL R32, R78.reuse, R36 ;  /* 0x000000244e207220 */ /* 0x040fe20000400000 */
[----:B------:R-:W-:Y:S01]  /*5cf0*/  F2FP.F16.E4M3.UNPACK_B R111, R155 ;  /* 0x0000009bff6f723e */ /* 0x000fe200020006ff */
[C---:B------:R-:W-:Y:S01]  /*5d00*/  FMUL R33, R78.reuse, R37 ;  /* 0x000000254e217220 */ /* 0x040fe20000400000 */
[C---:B------:R-:W-:Y:S01]  /*5d10*/  FMUL R36, R78.reuse, R40 ;  /* 0x000000284e247220 */ /* 0x040fe20000400000 */
[----:B------:R-:W-:Y:S01]  /*5d20*/  F2FP.F16.E4M3.UNPACK_B R113, R155.H1 ;  /* 0x0000009bff71723e */ /* 0x000fe200030006ff */
[C---:B------:R-:W-:Y:S01]  /*5d30*/  FMUL R37, R78.reuse, R41 ;  /* 0x000000294e257220 */ /* 0x040fe20000400000 */
[----:B------:R-:W-:Y:S02]  /*5d40*/  HADD2.F32 R112, -RZ, R111.H1_H1 ;  /* 0x3000006fff707230 */ /* 0x000fe40000004100 */
        /* <DEDUP_REMOVED lines=26> */
[C---:B------:R-:W-:Y:S01]  /*5ef0*/  FFMA R3, R81.reuse, R84, R3 ;  /* 0x0000005451037223 */ /* 0x040fe20000000003 */
[C---:B------:R-:W-:Y:S01]  /*5f00*/  FFMA R7, R81.reuse, R86, R7 ;  /* 0x0000005651077223 */ /* 0x040fe20000000007 */
[----:B------:R-:W-:Y:S01]  /*5f10*/  F2FP.F16.E4M3.UNPACK_B R131, R160 ;  /* 0x000000a0ff83723e */ /* 0x000fe200020006ff */
[C---:B------:R-:W-:Y:S01]  /*5f20*/  FFMA R4, R81.reuse, R85, R4 ;  /* 0x0000005551047223 */ /* 0x040fe20000000004 */
[C---:B------:R-:W-:Y:S01]  /*5f30*/  FFMA R5, R81.reuse, R88, R5 ;  /* 0x0000005851057223 */ /* 0x040fe20000000005 */
[----:B------:R-:W-:Y:S01]  /*5f40*/  F2FP.F16.E4M3.UNPACK_B R133, R160.H1 ;  /* 0x000000a0ff85723e */ /* 0x000fe200030006ff */
[----:B------:R-:W-:Y:S01]  /*5f50*/  FFMA R6, R81, R87, R6 ;  /* 0x0000005751067223 */ /* 0x000fe20000000006 */
[----:B------:R-:W-:Y:S01]  /*5f60*/  F2FP.SATFINITE.E4M3.F32.PACK_AB_MERGE_C R195, R7, R3, RZ ;  /* 0x0000000307c3723e */ /* 0x000fe200048070ff */
[----:B------:R-:W-:Y:S02]  /*5f70*/  HADD2.F32 R128, -RZ, R127.H1_H1 ;  /* 0x3000007fff807230 */ /* 0x000fe40000004100 */
[----:B------:R-:W-:Y:S01]  /*5f80*/  FMUL R11, R78, R11 ;  /* 0x0000000b4e0b7220 */ /* 0x000fe20000400000 */
[----:B------:R-:W-:Y:S01]  /*5f90*/  HADD2.F32 R132, -RZ, R131.H1_H1 ;  /* 0x30000083ff847230 */ /* 0x000fe20000004100 */
[----:B------:R-:W-:Y:S01]  /*5fa0*/  F2FP.SATFINITE.E4M3.F32.PACK_AB_MERGE_C R200, R2, R0, R195 ;  /* 0x0000000002c8723e */ /* 0x000fe200048070c3 */
[----:B------:R-:W-:Y:S01]  /*5fb0*/  FMUL R10, R78, R14 ;  /* 0x0000000e4e0a7220 */ /* 0x000fe20000400000 */
[----:B------:R-:W-:Y:S01]  /*5fc0*/  IADD3 R195, PT, PT, R186, R207, RZ ;  /* 0x000000cfbac37210 */ /* 0x000fe20007ffe0ff */
[C---:B------:R-:W-:Y:S01]  /*5fd0*/  FFMA R11, R81.reuse, R90, R11 ;  /* 0x0000005a510b7223 */ /* 0x040fe2000000000b */
[C---:B------:R-:W-:Y:S01]  /*5fe0*/  FFMA R8, R81.reuse, R89, R8 ;  /* 0x0000005951087223 */ /* 0x040fe20000000008 */
[C---:B------:R-:W-:Y:S01]  /*5ff0*/  FFMA R9, R81.reuse, R92, R9 ;  /* 0x0000005c51097223 */ /* 0x040fe20000000009 */
[--C-:B------:R-:W-:Y:S02]  /*6000*/  HADD2.F32 R95, -RZ, R97.reuse.H0_H0 ;  /* 0x20000061ff5f7230 */ /* 0x100fe40000004100 */
[----:B------:R-:W-:Y:S01]  /*6010*/  FFMA R10, R81, R91, R10 ;  /* 0x0000005b510a7223 */ /* 0x000fe2000000000a */
[----:B------:R-:W-:Y:S01]  /*6020*/  F2FP.SATFINITE.E4M3.F32.PACK_AB_MERGE_C R201, R11, R6, RZ ;  /* 0x000000060bc9723e */ /* 0x000fe200048070ff */
[C---:B------:R-:W-:Y:S01]  /*6030*/  FMUL R15, R78.reuse, R15 ;  /* 0x0000000f4e0f7220 */ /* 0x040fe20000400000 */
[----:B------:R-:W-:Y:S02]  /*6040*/  HADD2.F32 R98, -RZ, R97.H1_H1 ;  /* 0x30000061ff627230 */ /* 0x000fe40000004100 */
[C---:B------:R-:W-:Y:S01]  /*6050*/  FMUL R14, R78.reuse, R18 ;  /* 0x000000124e0e7220 */ /* 0x040fe20000400000 */
[----:B------:R-:W-:Y:S01]  /*6060*/  F2FP.SATFINITE.E4M3.F32.PACK_AB_MERGE_C R201, R5, R4, R201 ;  /* 0x0000000405c9723e */ /* 0x000fe200048070c9 */
[----:B------:R-:W-:Y:S02]  /*6070*/  HADD2.F32 R97, -RZ, R99.H0_H0 ;  /* 0x20000063ff617230 */ /* 0x000fe40000004100 */
[C---:B------:R-:W-:Y:S01]  /*6080*/  FFMA R15, R81.reuse, R94, R15 ;  /* 0x0000005e510f7223 */ /* 0x040fe2000000000f */
[C---:B------:R-:W-:Y:S01]  /*6090*/  FFMA R12, R81.reuse, R93, R12 ;  /* 0x0000005d510c7223 */ /* 0x040fe2000000000c */
[----:B------:R-:W-:Y:S01]  /*60a0*/  FFMA R13, R81, R96, R13 ;  /* 0x00000060510d7223 */ /* 0x000fe2000000000d */
[----:B------:R-:W-:Y:S01]  /*60b0*/  F2FP.F16.E4M3.UNPACK_B R135, R161 ;  /* 0x000000a1ff87723e */ /* 0x000fe200020006ff */
[--C-:B------:R-:W-:Y:S01]  /*60c0*/  HADD2.F32 R99, -RZ, R101.reuse.H0_H0 ;  /* 0x20000065ff637230 */ /* 0x100fe20000004100 */
[----:B------:R-:W-:Y:S01]  /*60d0*/  F2FP.SATFINITE.E4M3.F32.PACK_AB_MERGE_C R202, R15, R10, RZ ;  /* 0x0000000a0fca723e */ /* 0x000fe200048070ff */
[----:B------:R-:W-:Y:S01]  /*60e0*/  FFMA R14, R81, R95, R14 ;  /* 0x0000005f510e7223 */ /* 0x000fe2000000000e */
[C---:B------:R-:W-:Y:S01]  /*60f0*/  FMUL R19, R78.reuse, R19 ;  /* 0x000000134e137220 */ /* 0x040fe20000400000 */
[----:B------:R-:W-:Y:S01]  /*6100*/  HADD2.F32 R102, -RZ, R101.H1_H1 ;  /* 0x30000065ff667230 */ /* 0x000fe20000004100 */
[----:B------:R-:W-:Y:S01]  /*6110*/  F2FP.SATFINITE.E4M3.F32.PACK_AB_MERGE_C R202, R9, R8, R202 ;  /* 0x0000000809ca723e */ /* 0x000fe200048070ca */
[----:B------:R-:W-:Y:S02]  /*6120*/  HADD2.F32 R101, -RZ, R103.H0_H0 ;  /* 0x20000067ff657230 */ /* 0x000fe40000004100 */
[C---:B------:R-:W-:Y:S01]  /*6130*/  FFMA R19, R81.reuse, R98, R19 ;  /* 0x0000006251137223 */ /* 0x040fe20000000013 */
[C---:B------:R-:W-:Y:S01]  /*6140*/  FFMA R16, R81.reuse, R97, R16 ;  /* 0x0000006151107223 */ /* 0x040fe20000000010 */
[----:B------:R-:W-:Y:S01]  /*6150*/  FFMA R17, R81, R100, R17 ;  /* 0x0000006451117223 */ /* 0x000fe20000000011 */
[----:B------:R-:W-:Y:S02]  /*6160*/  HADD2.F32 R136, -RZ, R135.H1_H1 ;  /* 0x30000087ff887230 */ /* 0x000fe40000004100 */
[C---:B------:R-:W-:Y:S01]  /*6170*/  FMUL R18, R78.reuse, R22 ;  /* 0x000000164e127220 */ /* 0x040fe20000400000 */
[----:B------:R-:W-:Y:S01]  /*6180*/  F2FP.F16.E4M3.UNPACK_B R137, R161.H1 ;  /* 0x000000a1ff89723e */ /* 0x000fe200030006ff */
[C---:B------:R-:W-:Y:S01]  /*6190*/  FMUL R23, R78.reuse, R23 ;  /* 0x000000174e177220 */ /* 0x040fe20000400000 */
[--C-:B------:R-:W-:Y:S01]  /*61a0*/  HADD2.F32 R103, -RZ, R105.reuse.H0_H0 ;  /* 0x20000069ff677230 */ /* 0x100fe20000004100 */
[----:B------:R-:W-:Y:S01]  /*61b0*/  F2FP.SATFINITE.E4M3.F32.PACK_AB_MERGE_C R203, R19, R14, RZ ;  /* 0x0000000e13cb723e */ /* 0x000fe200048070ff */
[C---:B------:R-:W-:Y:S01]  /*61c0*/  FFMA R18, R81.reuse, R99, R18 ;  /* 0x0000006351127223 */ /* 0x040fe20000000012 */
[C---:B------:R-:W-:Y:S01]  /*61d0*/  FFMA R23, R81.reuse, R102, R23 ;  /* 0x0000006651177223 */ /* 0x040fe20000000017 */
[----:B------:R-:W-:Y:S01]  /*61e0*/  FFMA R20, R81, R101, R20 ;  /* 0x0000006551147223 */ /* 0x000fe20000000014 */
[----:B------:R-:W-:Y:S01]  /*61f0*/  F2FP.F16.E4M3.UNPACK_B R139, R162 ;  /* 0x000000a2ff8b723e */ /* 0x000fe200020006ff */
[----:B------:R-:W-:Y:S01]  /*6200*/  HADD2.F32 R106, -RZ, R105.H1_H1 ;  /* 0x30000069ff6a7230 */ /* 0x000fe20000004100 */
[----:B------:R-:W-:Y:S01]  /*6210*/  F2FP.SATFINITE.E4M3.F32.PACK_AB_MERGE_C R203, R13, R12, R203 ;  /* 0x0000000c0dcb723e */ /* 0x000fe200048070cb */
[----:B------:R-:W-:Y:S01]  /*6220*/  FFMA R21, R81, R104, R21 ;  /* 0x0000006851157223 */ /* 0x000fe20000000015 */
[----:B------:R-:W-:Y:S01]  /*6230*/  F2FP.SATFINITE.E4M3.F32.PACK_AB_MERGE_C R208, R23, R18, RZ ;  /* 0x0000001217d0723e */ /* 0x000fe200048070ff */
[----:B------:R-:W-:Y:S02]  /*6240*/  HADD2.F32 R105, -RZ, R107.H0_H0 ;  /* 0x2000006bff697230 */ /* 0x000fe40000004100 */
[C---:B------:R-:W-:Y:S01]  /*6250*/  FMUL R22, R78.reuse, R26 ;  /* 0x0000001a4e167220 */ /* 0x040fe20000400000 */
[----:B------:R1:W-:Y:S01]  /*6260*/  STS.128 [R172+UR49+0x8200], R200 ;  /* 0x008200c8ac007988 */ /* 0x0003e20008000c31 */
[----:B------:R-:W-:Y:S01]  /*6270*/  F2FP.SATFINITE.E4M3.F32.PACK_AB_MERGE_C R208, R17, R16, R208 ;  /* 0x0000001011d0723e */ /* 0x000fe200048070d0 */
[----:B------:R-:W-:Y:S02]  /*6280*/  HADD2.F32 R140, -RZ, R139.H1_H1 ;  /* 0x3000008bff8c7230 */ /* 0x000fe40000004100 */
[C---:B------:R-:W-:Y:S01]  /*6290*/  FFMA R22, R81.reuse, R103, R22 ;  /* 0x0000006751167223 */ /* 0x040fe20000000016 */
[C---:B------:R-:W-:Y:S01]  /*62a0*/  FMUL R27, R78.reuse, R27 ;  /* 0x0000001b4e1b7220 */ /* 0x040fe20000400000 */
[--C-:B------:R-:W-:Y:S02]  /*62b0*/  HADD2.F32 R107, -RZ, R109.reuse.H0_H0 ;  /* 0x2000006dff6b7230 */ /* 0x100fe40000004100 */
[C---:B------:R-:W-:Y:S01]  /*62c0*/  FMUL R26, R78.reuse, R30 ;  /* 0x0000001e4e1a7220 */ /* 0x040fe20000400000 */
[----:B------:R-:W-:Y:S02]  /*62d0*/  HADD2.F32 R110, -RZ, R109.H1_H1 ;  /* 0x3000006dff6e7230 */ /* 0x000fe40000004100 */
[C---:B------:R-:W-:Y:S01]  /*62e0*/  FFMA R27, R81.reuse, R106, R27 ;  /* 0x0000006a511b7223 */ /* 0x040fe2000000001b */
[C---:B------:R-:W-:Y:S01]  /*62f0*/  FFMA R24, R81.reuse, R105, R24 ;  /* 0x0000006951187223 */ /* 0x040fe20000000018 */
[----:B------:R-:W-:Y:S01]  /*6300*/  FFMA R25, R81, R108, R25 ;  /* 0x0000006c51197223 */ /* 0x000fe20000000019 */
[----:B------:R-:W-:Y:S01]  /*6310*/  F2FP.F16.E4M3.UNPACK_B R141, R162.H1 ;  /* 0x000000a2ff8d723e */ /* 0x000fe200030006ff */
[----:B------:R-:W-:Y:S01]  /*6320*/  HADD2.F32 R109, -RZ, R111.H0_H0 ;  /* 0x2000006fff6d7230 */ /* 0x000fe20000004100 */
[----:B------:R-:W-:Y:S01]  /*6330*/  F2FP.SATFINITE.E4M3.F32.PACK_AB_MERGE_C R209, R27, R22, RZ ;  /* 0x000000161bd1723e */ /* 0x000fe200048070ff */
[----:B------:R-:W-:Y:S01]  /*6340*/  FFMA R26, R81, R107, R26 ;  /* 0x0000006b511a7223 */ /* 0x000fe2000000001a */
[C---:B------:R-:W-:Y:S01]  /*6350*/  FMUL R31, R78.reuse, R31 ;  /* 0x0000001f4e1f7220 */ /* 0x040fe20000400000 */
[--C-:B------:R-:W-:Y:S01]  /*6360*/  HADD2.F32 R111, -RZ, R113.reuse.H0_H0 ;  /* 0x20000071ff6f7230 */ /* 0x100fe20000004100 */
[----:B------:R-:W-:Y:S01]  /*6370*/  F2FP.SATFINITE.E4M3.F32.PACK_AB_MERGE_C R209, R21, R20, R209 ;  /* 0x0000001415d1723e */ /* 0x000fe200048070d1 */
[----:B------:R-:W-:Y:S02]  /*6380*/  HADD2.F32 R114, -RZ, R113.H1_H1 ;  /* 0x30000071ff727230 */ /* 0x000fe40000004100 */
[C---:B------:R-:W-:Y:S01]  /*6390*/  FFMA R31, R81.reuse, R110, R31 ;  /* 0x0000006e511f7223 */ /* 0x040fe2000000001f */
[C---:B------:R-:W-:Y:S01]  /*63a0*/  FFMA R28, R81.reuse, R109, R28 ;  /* 0x0000006d511c7223 */ /* 0x040fe2000000001c */
[----:B------:R-:W-:Y:S01]  /*63b0*/  FFMA R29, R81, R112, R29 ;  /* 0x00000070511d7223 */ /* 0x000fe2000000001d */
[----:B------:R-:W-:Y:S02]  /*63c0*/  HADD2.F32 R113, -RZ, R115.H0_H0 ;  /* 0x20000073ff717230 */ /* 0x000fe40000004100 */
[C---:B------:R-:W-:Y:S01]  /*63d0*/  FMUL R30, R78.reuse, R34 ;  /* 0x000000224e1e7220 */ /* 0x040fe20000400000 */
[----:B------:R-:W-:Y:S01]  /*63e0*/  F2FP.F16.E4M3.UNPACK_B R143, R163 ;  /* 0x000000a3ff8f723e */ /* 0x000fe200020006ff */
[C---:B------:R-:W-:Y:S01]  /*63f0*/  FMUL R35, R78.reuse, R35 ;  /* 0x000000234e237220 */ /* 0x040fe20000400000 */
[----:B------:R-:W-:Y:S01]  /*6400*/  HADD2.F32 R115, -RZ, R117.H0_H0 ;  /* 0x20000075ff737230 */ /* 0x000fe20000004100 */
[----:B------:R-:W-:Y:S01]  /*6410*/  F2FP.SATFINITE.E4M3.F32.PACK_AB_MERGE_C R210, R31, R26, RZ ;  /* 0x0000001a1fd2723e */ /* 0x000fe200048070ff */
[C---:B------:R-:W-:Y:S01]  /*6420*/  FFMA R30, R81.reuse, R111, R30 ;  /* 0x0000006f511e7223 */ /* 0x040fe2000000001e */
[C---:B------:R-:W-:Y:S01]  /*6430*/  FFMA R35, R81.reuse, R114, R35 ;  /* 0x0000007251237223 */ /* 0x040fe20000000023 */
[C---:B------:R-:W-:Y:S01]  /*6440*/  FFMA R32, R81.reuse, R113, R32 ;  /* 0x0000007151207223 */ /* 0x040fe20000000020 */
[----:B------:R-:W-:Y:S01]  /*6450*/  F2FP.F16.E4M3.UNPACK_B R145, R163.H1 ;  /* 0x000000a3ff91723e */ /* 0x000fe200030006ff */
[----:B------:R-:W-:Y:S01]  /*6460*/  FFMA R33, R81, R116, R33 ;  /* 0x0000007451217223 */ /* 0x000fe20000000021 */
[----:B------:R-:W-:Y:S01]  /*6470*/  F2FP.SATFINITE.E4M3.F32.PACK_AB_MERGE_C R210, R25, R24, R210 ;  /* 0x0000001819d2723e */ /* 0x000fe200048070d2 */
[----:B------:R-:W-:Y:S01]  /*6480*/  HADD2.F32 R144, -RZ, R143.H1_H1 ;  /* 0x3000008fff907230 */ /* 0x000fe20000004100 */
[----:B------:R-:W-:Y:S01]  /*6490*/  F2FP.SATFINITE.E4M3.F32.PACK_AB_MERGE_C R211, R35, R30, RZ ;  /* 0x0000001e23d3723e */ /* 0x000fe200048070ff */
[----:B------:R-:W-:Y:S02]  /*64a0*/  HADD2.F32 R118, -RZ, R117.H1_H1 ;  /* 0x30000075ff767230 */ /* 0x000fe40000004100 */
[C---:B------:R-:W-:Y:S01]  /*64b0*/  FMUL R34, R78.reuse, R38 ;  /* 0x000000264e227220 */ /* 0x040fe20000400000 */
[----:B------:R-:W-:Y:S01]  /*64c0*/  HADD2.F32 R117, -RZ, R119.H0_H0 ;  /* 0x20000077ff757230 */ /* 0x000fe20000004100 */
[----:B------:R-:W-:Y:S01]  /*64d0*/  F2FP.SATFINITE.E4M3.F32.PACK_AB_MERGE_C R211, R29, R28, R211 ;  /* 0x0000001c1dd3723e */ /* 0x000fe200048070d3 */
[C---:B------:R-:W-:Y:S01]  /*64e0*/  FMUL R39, R78.reuse, R39 ;  /* 0x000000274e277220 */ /* 0x040fe20000400000 */
[--C-:B------:R-:W-:Y:S02]  /*64f0*/  HADD2.F32 R119, -RZ, R121.reuse.H0_H0 ;  /* 0x20000079ff777230 */ /* 0x100fe40000004100 */
[C---:B------:R-:W-:Y:S01]  /*6500*/  FFMA R34, R81.reuse, R115, R34 ;  /* 0x0000007351227223 */ /* 0x040fe20000000022 */
[----:B------:R-:W-:Y:S01]  /*6510*/  HADD2.F32 R122, -RZ, R121.H1_H1 ;  /* 0x30000079ff7a7230 */ /* 0x000fe20000004100 */
[----:B------:R1:W-:Y:S01]  /*6520*/  STS.128 [R192+0x8010], R208 ;  /* 0x008010d0c0007388 */ /* 0x0003e20000000c00 */
[----:B------:R-:W-:Y:S02]  /*6530*/  HADD2.F32 R121, -RZ, R123.H0_H0 ;  /* 0x2000007bff797230 */ /* 0x000fe40000004100 */
[C---:B------:R-:W-:Y:S01]  /*6540*/  FFMA R39, R81.reuse, R118, R39 ;  /* 0x0000007651277223 */ /* 0x040fe20000000027 */
[C---:B------:R-:W-:Y:S01]  /*6550*/  FFMA R36, R81.reuse, R117, R36 ;  /* 0x0000007551247223 */ /* 0x040fe20000000024 */
[----:B------:R-:W-:Y:S01]  /*6560*/  FFMA R37, R81, R120, R37 ;  /* 0x0000007851257223 */ /* 0x000fe20000000025 */
[C---:B------:R-:W-:Y:S01]  /*6570*/  FMUL R38, R78.reuse, R42 ;  /* 0x0000002a4e267220 */ /* 0x040fe20000400000 */
[----:B------:R-:W-:Y:S01]  /*6580*/  ISETP.NE.AND P0, PT, R189, RZ, PT ;  /* 0x000000ffbd00720c */ /* 0x000fe20003f05270 */
[C---:B------:R-:W-:Y:S01]  /*6590*/  FMUL R43, R78.reuse, R43 ;  /* 0x0000002b4e2b7220 */ /* 0x040fe20000400000 */
[--C-:B------:R-:W-:Y:S01]  /*65a0*/  HADD2.F32 R123, -RZ, R125.reuse.H0_H0 ;  /* 0x2000007dff7b7230 */ /* 0x100fe20000004100 */
[----:B------:R-:W-:Y:S01]  /*65b0*/  F2FP.SATFINITE.E4M3.F32.PACK_AB_MERGE_C R212, R39, R34, RZ ;  /* 0x0000002227d4723e */ /* 0x000fe200048070ff */
[C---:B------:R-:W-:Y:S01]  /*65c0*/  FFMA R38, R81.reuse, R119, R38 ;  /* 0x0000007751267223 */ /* 0x040fe20000000026 */
[C---:B------:R-:W-:Y:S01]  /*65d0*/  FFMA R43, R81.reuse, R122, R43 ;  /* 0x0000007a512b7223 */ /* 0x040fe2000000002b */
[----:B------:R-:W-:Y:S01]  /*65e0*/  FFMA R40, R81, R121, R40 ;  /* 0x0000007951287223 */ /* 0x000fe20000000028 */
[----:B------:R-:W-:Y:S01]  /*65f0*/  F2FP.SATFINITE.E4M3.F32.PACK_AB_MERGE_C R212, R33, R32, R212 ;  /* 0x0000002021d4723e */ /* 0x000fe200048070d4 */
[----:B------:R-:W-:Y:S01]  /*6600*/  FFMA R41, R81, R124, R41 ;  /* 0x0000007c51297223 */ /* 0x000fe20000000029 */
[----:B------:R-:W-:Y:S01]  /*6610*/  HADD2.F32 R126, -RZ, R125.H1_H1 ;  /* 0x3000007dff7e7230 */ /* 0x000fe20000004100 */
[----:B------:R-:W-:Y:S01]  /*6620*/  F2FP.SATFINITE.E4M3.F32.PACK_AB_MERGE_C R213, R43, R38, RZ ;  /* 0x000000262bd5723e */ /* 0x000fe200048070ff */
[----:B------:R-:W-:Y:S02]  /*6630*/  HADD2.F32 R125, -RZ, R127.H0_H0 ;  /* 0x2000007fff7d7230 */ /* 0x000fe40000004100 */
[C---:B------:R-:W-:Y:S01]  /*6640*/  FMUL R42, R78.reuse, R46 ;  /* 0x0000002e4e2a7220 */ /* 0x040fe20000400000 */
[----:B------:R-:W-:Y:S01]  /*6650*/  FMUL R47, R78, R47 ;  /* 0x0000002f4e2f7220 */ /* 0x000fe20000400000 */
[--C-:B------:R-:W-:Y:S01]  /*6660*/  HADD2.F32 R127, -RZ, R129.reuse.H0_H0 ;  /* 0x20000081ff7f7230 */ /* 0x100fe20000004100 */
[----:B------:R-:W-:Y:S01]  /*6670*/  F2FP.SATFINITE.E4M3.F32.PACK_AB_MERGE_C R213, R37, R36, R213 ;  /* 0x0000002425d5723e */ /* 0x000fe200048070d5 */
[C---:B------:R-:W-:Y:S01]  /*6680*/  FFMA R42, R81.reuse, R123, R42 ;  /* 0x0000007b512a7223 */ /* 0x040fe2000000002a */
[C---:B------:R-:W-:Y:S01]  /*6690*/  FFMA R47, R81.reuse, R126, R47 ;  /* 0x0000007e512f7223 */ /* 0x040fe2000000002f */
[C---:B------:R-:W-:Y:S01]  /*66a0*/  FFMA R44, R81.reuse, R125, R44 ;  /* 0x0000007d512c7223 */ /* 0x040fe2000000002c */
[----:B------:R-:W-:Y:S01]  /*66b0*/  ISETP.NE.AND P6, PT, R198, RZ, PT ;  /* 0x000000ffc600720c */ /* 0x000fe20003fc5270 */
[----:B------:R-:W-:Y:S01]  /*66c0*/  FFMA R45, R81, R128, R45 ;  /* 0x00000080512d7223 */ /* 0x000fe2000000002d */
[----:B------:R-:W-:Y:S01]  /*66d0*/  HADD2.F32 R130, -RZ, R129.H1_H1 ;  /* 0x30000081ff827230 */ /* 0x000fe20000004100 */
[----:B------:R-:W-:Y:S01]  /*66e0*/  F2FP.SATFINITE.E4M3.F32.PACK_AB_MERGE_C R214, R47, R42, RZ ;  /* 0x0000002a2fd6723e */ /* 0x000fe200048070ff */
[----:B------:R-:W-:Y:S02]  /*66f0*/  HADD2.F32 R129, -RZ, R131.H0_H0 ;  /* 0x20000083ff817230 */ /* 0x000fe40000004100 */
[C---:B------:R-:W-:Y:S01]  /*6700*/  FMUL R46, R78.reuse, R50 ;  /* 0x000000324e2e7220 */ /* 0x040fe20000400000 */
[C---:B------:R-:W-:Y:S01]  /*6710*/  FMUL R51, R78.reuse, R51 ;  /* 0x000000334e337220 */ /* 0x040fe20000400000 */
[--C-:B------:R-:W-:Y:S02]  /*6720*/  HADD2.F32 R131, -RZ, R133.reuse.H0_H0 ;  /* 0x20000085ff837230 */ /* 0x100fe40000004100 */
[C---:B------:R-:W-:Y:S01]  /*6730*/  FMUL R50, R78.reuse, R54 ;  /* 0x000000364e327220 */ /* 0x040fe20000400000 */
[C---:B------:R-:W-:Y:S01]  /*6740*/  FFMA R46, R81.reuse, R127, R46 ;  /* 0x0000007f512e7223 */ /* 0x040fe2000000002e */
[----:B------:R-:W-:Y:S02]  /*6750*/  HADD2.F32 R134, -RZ, R133.H1_H1 ;  /* 0x30000085ff867230 */ /* 0x000fe40000004100 */
[C---:B------:R-:W-:Y:S01]  /*6760*/  FFMA R51, R81.reuse, R130, R51 ;  /* 0x0000008251337223 */ /* 0x040fe20000000033 */
[----:B------:R-:W-:Y:S02]  /*6770*/  HADD2.F32 R133, -RZ, R135.H0_H0 ;  /* 0x20000087ff857230 */ /* 0x000fe40000004100 */
[C---:B------:R-:W-:Y:S01]  /*6780*/  FMUL R55, R78.reuse, R55 ;  /* 0x000000374e377220 */ /* 0x040fe20000400000 */
[C---:B------:R-:W-:Y:S01]  /*6790*/  FFMA R48, R81.reuse, R129, R48 ;  /* 0x0000008151307223 */ /* 0x040fe20000000030 */
[C---:B------:R-:W-:Y:S01]  /*67a0*/  FFMA R49, R81.reuse, R132, R49 ;  /* 0x0000008451317223 */ /* 0x040fe20000000031 */
[--C-:B------:R-:W-:Y:S02]  /*67b0*/  HADD2.F32 R135, -RZ, R137.reuse.H0_H0 ;  /* 0x20000089ff877230 */ /* 0x100fe40000004100 */
[C---:B------:R-:W-:Y:S01]  /*67c0*/  FFMA R50, R81.reuse, R131, R50 ;  /* 0x0000008351327223 */ /* 0x040fe20000000032 */
[----:B------:R-:W-:Y:S02]  /*67d0*/  HADD2.F32 R138, -RZ, R137.H1_H1 ;  /* 0x30000089ff8a7230 */ /* 0x000fe40000004100 */
[C---:B------:R-:W-:Y:S01]  /*67e0*/  FMUL R54, R78.reuse, R58 ;  /* 0x0000003a4e367220 */ /* 0x040fe20000400000 */
[----:B------:R-:W-:Y:S02]  /*67f0*/  HADD2.F32 R137, -RZ, R139.H0_H0 ;  /* 0x2000008bff897230 */ /* 0x000fe40000004100 */
[C---:B------:R-:W-:Y:S01]  /*6800*/  FFMA R55, R81.reuse, R134, R55 ;  /* 0x0000008651377223 */ /* 0x040fe20000000037 */
        /* <DEDUP_REMOVED lines=16> */
[----:B------:R-:W-:Y:S01]  /*6910*/  FFMA R63, R81, R142, R63 ;  /* 0x0000008e513f7223 */ /* 0x000fe2000000003f */
[----:B------:R-:W-:Y:S01]  /*6920*/  FMUL R67, R78, R67 ;  /* 0x000000434e437220 */ /* 0x000fe20000400000 */
[----:B------:R-:W-:Y:S01]  /*6930*/  F2FP.SATFINITE.E4M3.F32.PACK_AB_MERGE_C R215, R51, R46, RZ ;  /* 0x0000002e33d7723e */ /* 0x000fe200048070ff */
[C---:B------:R-:W-:Y:S01]  /*6940*/  FFMA R60, R81.reuse, R141, R60 ;  /* 0x0000008d513c7223 */ /* 0x040fe2000000003c */
[C---:B------:R-:W-:Y:S01]  /*6950*/  FFMA R61, R81.reuse, R144, R61 ;  /* 0x00000090513d7223 */ /* 0x040fe2000000003d */
[C---:B------:R-:W-:Y:S01]  /*6960*/  FFMA R62, R81.reuse, R143, R62 ;  /* 0x0000008f513e7223 */ /* 0x040fe2000000003e */
[----:B------:R-:W-:Y:S01]  /*6970*/  FFMA R67, R81, R146, R67 ;  /* 0x0000009251437223 */ /* 0x000fe20000000043 */
[----:B------:R-:W-:Y:S02]  /*6980*/  F2FP.SATFINITE.E4M3.F32.PACK_AB_MERGE_C R214, R41, R40, R214 ;  /* 0x0000002829d6723e */ /* 0x000fe400048070d6 */
[----:B------:R-:W-:Y:S02]  /*6990*/  F2FP.SATFINITE.E4M3.F32.PACK_AB_MERGE_C R215, R45, R44, R215 ;  /* 0x0000002c2dd7723e */ /* 0x000fe400048070d7 */
[----:B------:R-:W-:Y:S02]  /*69a0*/  F2FP.SATFINITE.E4M3.F32.PACK_AB_MERGE_C R216, R55, R50, RZ ;  /* 0x0000003237d8723e */ /* 0x000fe400048070ff */
[----:B------:R-:W-:Y:S01]  /*69b0*/  F2FP.SATFINITE.E4M3.F32.PACK_AB_MERGE_C R217, R59, R54, RZ ;  /* 0x000000363bd9723e */ /* 0x000fe200048070ff */
[----:B------:R1:W-:Y:S01]  /*69c0*/  STS.128 [R195+0x8020], R212 ;  /* 0x008020d4c3007388 */ /* 0x0003e20000000c00 */
[----:B------:R-:W-:Y:S02]  /*69d0*/  F2FP.SATFINITE.E4M3.F32.PACK_AB_MERGE_C R218, R63, R58, RZ ;  /* 0x0000003a3fda723e */ /* 0x000fe400048070ff */
[----:B------:R-:W-:Y:S02]  /*69e0*/  F2FP.SATFINITE.E4M3.F32.PACK_AB_MERGE_C R219, R67, R62, RZ ;  /* 0x0000003e43db723e */ /* 0x000fe400048070ff */
[----:B------:R-:W-:Y:S02]  /*69f0*/  F2FP.SATFINITE.E4M3.F32.PACK_AB_MERGE_C R216, R49, R48, R216 ;  /* 0x0000003031d8723e */ /* 0x000fe400048070d8 */
[----:B------:R-:W-:Y:S02]  /*6a00*/  F2FP.SATFINITE.E4M3.F32.PACK_AB_MERGE_C R217, R53, R52, R217 ;  /* 0x0000003435d9723e */ /* 0x000fe400048070d9 */
[----:B------:R-:W-:Y:S02]  /*6a10*/  F2FP.SATFINITE.E4M3.F32.PACK_AB_MERGE_C R218, R57, R56, R218 ;  /* 0x0000003839da723e */ /* 0x000fe400048070da */
[----:B------:R-:W-:Y:S02]  /*6a20*/  F2FP.SATFINITE.E4M3.F32.PACK_AB_MERGE_C R219, R61, R60, R219 ;  /* 0x0000003c3ddb723e */ /* 0x000fe400048070db */
[----:B------:R-:W-:Y:S02]  /*6a30*/  LEA R204, R181, UR49, 0x3 ;  /* 0x00000031b5cc7c11 */ /* 0x000fe4000f8e18ff */
[----:B------:R-:W-:Y:S01]  /*6a40*/  @P6 SHF.L.U32 R221, R180, 0x1f, RZ ;  /* 0x0000001fb4dd6819 */ /* 0x000fe200000006ff */
[----:B------:R1:W-:Y:S01]  /*6a50*/  STS.128 [R194+0x8010], R216 ;  /* 0x008010d8c2007388 */ /* 0x0003e20000000c00 */
[----:B------:R-:W-:Y:S01]  /*6a60*/  @!PT LDS RZ, [RZ] ;  /* 0x00000000fffff984 */ /* 0x000fe20000000800 */
[----:B------:R-:W-:Y:S01]  /*6a70*/  @!PT LDS RZ, [RZ] ;  /* 0x00000000fffff984 */ /* 0x000fe20000000800 */
[----:B------:R-:W-:Y:S01]  /*6a80*/  @!PT LDS RZ, [RZ] ;  /* 0x00000000fffff984 */ /* 0x000fe20000000800 */
[----:B------:R-:W-:Y:S01]  /*6a90*/  @!PT LDS RZ, [RZ] ;  /* 0x00000000fffff984 */ /* 0x000fe20000000800 */
[----:B------:R2:W-:Y:S07]  /*6aa0*/  MEMBAR.ALL.CTA ;  /* 0x0000000000007992 */ /* 0x0005ee0000008000 */
[----:B--2---:R-:W2:Y:S02]  /*6ab0*/  FENCE.VIEW.ASYNC.S ;  /* 0x00000000000073c6 */ /* 0x004ea40000000000 */
[----:B--2---:R-:W-:Y:S06]  /*6ac0*/  BAR.SYNC.DEFER_BLOCKING 0x1, 0x80 ;  /* 0x0042000000007b1d */ /* 0x004fec0000010000 */
[----:B------:R-:W-:Y:S05]  /*6ad0*/  @P0 BRA `(.L_x_97) ;  /* 0x0000000000280947 */ /* 0x000fea0003800000 */
[----:B------:R-:W-:Y:S02]  /*6ae0*/  UIADD3 UR4, UPT, UPT, UR49, 0x8200, URZ ;  /* 0x0000820031047890 */ /* 0x000fe4000fffe0ff */
[----:B------:R-:W-:Y:S01]  /*6af0*/  UIADD3 UR6, UP0, UPT, UR52, 0x680, URZ ;  /* 0x0000068034067890 */ /* 0x000fe2000ff1e0ff */
[----:B------:R-:W-:Y:S03]  /*6b00*/  UMOV UR43, UR36 ;  /* 0x00000024002b7c82 */ /* 0x000fe60008000000 */
[----:B------:R-:W-:Y:S01]  /*6b10*/  MOV R188, UR4 ;  /* 0x0000000400bc7c02 */ /* 0x000fe20008000f00 */
[----:B------:R-:W-:Y:S03]  /*6b20*/  UIADD3.X UR7, UPT, UPT, URZ, UR53, URZ, UP0, !UPT ;  /* 0x00000035ff077290 */ /* 0x000fe600087fe4ff */
[----:B------:R-:W-:Y:S11]  /*6b30*/  R2UR UR40, R188 ;  /* 0x00000000bc2872ca */ /* 0x000ff600000e0000 */
[----:B------:R-:W-:Y:S02]  /*6b40*/  @!UPT UIADD3 URZ, UPT, UPT, URZ, URZ, URZ ;  /* 0x000000fffffff290 */ /* 0x000fe4000fffe0ff */
[----:B------:R2:W-:Y:S01]  /*6b50*/  UTMASTG.3D [UR40], [UR6] ;  /* 0x00000028060073b5 */ /* 0x0005e20008010000 */
[----:B------:R0:W-:Y:S01]  /*6b60*/  UTMACMDFLUSH ;  /* 0x00000000000079b7 */ /* 0x0001e20000000000 */
[----:B--2---:R-:W-:Y:S04]  /*6b70*/  DEPBAR.LE SB0, 0x1 ;  /* 0x000080400000791a */ /* 0x004fe80000000000 */
.L_x_97:
[----:B------:R-:W-:Y:S05]  /*6b80*/  BSYNC.RECONVERGENT B0 ;  /* 0x0000000000007941 */ /* 0x000fea0003800200 */
.L_x_96:
[----:B------:R-:W-:Y:S06]  /*6b90*/  BAR.SYNC.DEFER_BLOCKING 0x1, 0x80 ;  /* 0x0042000000007b1d */ /* 0x000fec0000010000 */
[----:B------:R-:W2:Y:S01]  /*6ba0*/  @P6 SYNCS.PHASECHK.TRANS64.TRYWAIT P0, [R204+URZ+0x30], R221 ;  /* 0x000030ddcc0065a7 */ /* 0x000ea200080011ff */
[----:B------:R-:W-:Y:S01]  /*6bb0*/  BSSY B1, `(.L_x_98) ;  /* 0x0000023000017945 */ /* 0x000fe20003800000 */
[----:B--2---:R-:W-:Y:S03]  /*6bc0*/  @P6 SEL R196, RZ, 0x1, !P0 ;  /* 0x00000001ffc46807 */ /* 0x004fe60004000000 */
[----:B------:R-:W-:Y:S05]  /*6bd0*/  @!P6 BRA `(.L_x_99) ;  /* 0x000000000080e947 */ /* 0x000fea0003800000 */
[----:B------:R-:W-:Y:S01]  /*6be0*/  ISETP.NE.AND P1, PT, R197, RZ, PT ;  /* 0x000000ffc500720c */ /* 0x000fe20003f25270 */
[----:B------:R-:W-:Y:S01]  /*6bf0*/  BSSY B0, `(.L_x_100) ;  /* 0x000000a000007945 */ /* 0x000fe20003800000 */
[----:B------:R-:W-:Y:S11]  /*6c00*/  ISETP.NE.AND P0, PT, R196, RZ, PT ;  /* 0x000000ffc400720c */ /* 0x000ff60003f05270 */
[----:B------:R-:W-:Y:S04]  /*6c10*/  @P1 IMAD R0, R181, 0x2000, R186 ;  /* 0x00002000b5001824 */ /* 0x000fe800078e02ba */
[C---:B------:R-:W-:Y:S01]  /*6c20*/  @P1 IMAD.IADD R6, R0.reuse, 0x1, R199 ;  /* 0x0000000100061824 */ /* 0x040fe200078e02c7 */
[----:B------:R-:W-:Y:S03]  /*6c30*/  @P1 IADD3 R4, PT, PT, R0, R207, RZ ;  /* 0x000000cf00041210 */ /* 0x000fe60007ffe0ff */
[----:B------:R-:W-:Y:S01]  /*6c40*/  @P1 IMAD.IADD R2, R205, 0x1, R6 ;  /* 0x00000001cd021824 */ /* 0x000fe200078e0206 */
[----:B------:R-:W-:Y:S06]  /*6c50*/  @P0 BRA `(.L_x_101) ;  /* 0x00000000000c0947 */ /* 0x000fec0003800000 */
[----:B------:R-:W-:Y:S04]  /*6c60*/  SHF.L.U32 R3, R180, 0x1f, RZ ;  /* 0x0000001fb4037819 */ /* 0x000fe800000006ff */
[----:B------:R-:W2:Y:S02]  /*6c70*/  SYNCS.PHASECHK.TRANS64.TRYWAIT P0, [R204+URZ+0x30], R3 ;  /* 0x00003003cc0075a7 */ /* 0x000ea400080011ff */
[----:B--2---:R-:W-:Y:S05]  /*6c80*/  @!P0 BRA `(.L_x_102) ;  /* 0x0000004800b48947 */ /* 0x004fea0003800000 */
.L_x_101:
[----:B------:R-:W-:Y:S05]  /*6c90*/  BSYNC B0 ;  /* 0x0000000000007941 */ /* 0x000fea0003800000 */
.L_x_100:
[----:B------:R-:W-:Y:S01]  /*6ca0*/  ISETP.NE.AND P0, PT, R197, RZ, PT ;  /* 0x000000ffc500720c */ /* 0x000fe20003f05270 */
[----:B--2---:R-:W-:Y:S02]  /*6cb0*/  VIADD R204, R204, 0x50 ;  /* 0x00000050cccc7836 */ /* 0x004fe40000000000 */
[----:B------:R-:W-:Y:S02]  /*6cc0*/  IMAD.U32 R3, RZ, RZ, UR37 ;  /* 0x00000025ff037e24 */ /* 0x000fe4000f8e00ff */
[----:B------:R-:W-:Y:S03]  /*6cd0*/  VIADD R181, R181, 0x1 ;  /* 0x00000001b5b57836 */ /* 0x000fe60000000000 */
[----:B------:R-:W-:Y:S05]  /*6ce0*/  PRMT R3, R3, 0x654, R204 ;  /* 0x0000065403037816 */ /* 0x000fea00000000cc */
[----:B------:R2:W3:Y:S04]  /*6cf0*/  @P0 LDS.128 R148, [R0] ;  /* 0x0000000000940984 */ /* 0x0004e80000000c00 */
[----:B------:R2:W4:Y:S04]  /*6d00*/  @P0 LDS.128 R156, [R4+0x20] ;  /* 0x00002000049c0984 */ /* 0x0005280000000c00 */
        /* <DEDUP_REMOVED lines=9> */
[----:B------:R-:W-:Y:S01]  /*6da0*/  SEL R181, R181, RZ, P0 ;  /* 0x000000ffb5b57207 */ /* 0x000fe20000000000 */
[----:B-----5:R5:W-:Y:S02]  /*6db0*/  SYNCS.ARRIVE.TRANS64.RED.A1T0 RZ, [R3+URZ], RZ ;  /* 0x000000ff03ff79a7 */ /* 0x020be400081004ff */
[----:B-----5:R-:W-:Y:S04]  /*6dc0*/  SEL R3, RZ, 0x1, P0 ;  /* 0x00000001ff037807 */ /* 0x020fe80000000000 */
[----:B--234-:R-:W-:Y:S02]  /*6dd0*/  LOP3.LUT R180, R180, R3, RZ, 0x3c, !PT ;  /* 0x00000003b4b47212 */ /* 0x01cfe400078e3cff */
.L_x_99:
[----:B------:R-:W-:Y:S05]  /*6de0*/  BSYNC B1 ;  /* 0x0000000000017941 */ /* 0x000fea0003800000 */
.L_x_98:
[----:B------:R-:W-:Y:S01]  /*6df0*/  VIADD R0, R80, 0x40 ;  /* 0x0000004050007836 */ /* 0x000fe20000000000 */
[----:B------:R-:W-:Y:S04]  /*6e00*/  BSSY.RECONVERGENT B6, `(.L_x_103) ;  /* 0x0000015000067945 */ /* 0x000fe80003800200 */
[----:B------:R-:W-:Y:S04]  /*6e10*/  SHF.R.U32.HI R0, RZ, 0x15, R0 ;  /* 0x00000015ff007819 */ /* 0x000fe80000011600 */
[----:B------:R-:W-:Y:S11]  /*6e20*/  LOP3.LUT P0, RZ, R0, 0x3, R173, 0x48, !PT ;  /* 0x0000000300ff7812 */ /* 0x000ff600078048ad */
[----:B------:R-:W-:Y:S02]  /*6e30*/  @!UPT UIADD3 URZ, UPT, UPT, URZ, URZ, URZ ;  /* 0x000000fffffff290 */ /* 0x000fe4000fffe0ff */
[----:B------:R-:W-:Y:S05]  /*6e40*/  @!P0 BRA `(.L_x_104) ;  /* 0x0000000000408947 */ /* 0x000fea0003800000 */
[----:B------:R-:W2:Y:S01]  /*6e50*/  LDCU.64 UR8, c[0x4][0x78] ;  /* 0x01000f00ff0877ac */ /* 0x000ea20008000a00 */
[----:B------:R-:W-:Y:S01]  /*6e60*/  MOV R3, 0x0 ;  /* 0x0000000000037802 */ /* 0x000fe20000000f00 */
[----:B------:R-:W-:Y:S02]  /*6e70*/  HFMA2 R12, -RZ, RZ, 0, 5.9604644775390625e-08 ;  /* 0x00000001ff0c7431 */ /* 0x000fe400000001ff */
[----:B------:R-:W-:Y:S02]  /*6e80*/  IMAD.MOV.U32 R8, RZ, RZ, 0x192 ;  /* 0x00000192ff087424 */ /* 0x000fe400078e00ff */
[----:B------:R-:W-:Y:S01]  /*6e90*/  IMAD.MOV.U32 R13, RZ, RZ, RZ ;  /* 0x000000ffff0d7224 */ /* 0x000fe200078e00ff */
[----:B------:R-:W3:Y:S01]  /*6ea0*/  LDCU.64 UR6, c[0x4][0x80] ;  /* 0x01001000ff0677ac */ /* 0x000ee20008000a00 */
[----:B------:R-:W4:Y:S01]  /*6eb0*/  LDC.64 R2, c[0x4][R3] ;  /* 0x0100000003027b82 */ /* 0x000f220000000a00 */
[----:B------:R-:W5:Y:S01]  /*6ec0*/  LDCU.64 UR4, c[0x4][0x18] ;  /* 0x01000300ff0477ac */ /* 0x000f620008000a00 */
[----:B--2---:R-:W-:Y:S01]  /*6ed0*/  MOV R5, UR9 ;  /* 0x0000000900057c02 */ /* 0x004fe20008000f00 */
[----:B------:R-:W-:Y:S01]  /*6ee0*/  IMAD.U32 R4, RZ, RZ, UR8 ;  /* 0x00000008ff047e24 */ /* 0x000fe2000f8e00ff */
[----:B---3--:R-:W-:Y:S01]  /*6ef0*/  MOV R7, UR7 ;  /* 0x0000000700077c02 */ /* 0x008fe20008000f00 */
[----:B------:R-:W-:Y:S01]  /*6f00*/  IMAD.U32 R6, RZ, RZ, UR6 ;  /* 0x00000006ff067e24 */ /* 0x000fe2000f8e00ff */
[----:B-----5:R-:W-:Y:S01]  /*6f10*/  MOV R11, UR5 ;  /* 0x00000005000b7c02 */ /* 0x020fe20008000f00 */
[----:B------:R-:W-:Y:S02]  /*6f20*/  IMAD.U32 R10, RZ, RZ, UR4 ;  /* 0x00000004ff0a7e24 */ /* 0x000fe4000f8e00ff */
[----:B------:R-:W-:Y:S07]  /*6f30*/  LEPC R20, `(.L_x_104) ;  /* 0x000000001014794e */ /* 0x000fee0000000000 */
[----:B-1--4-:R-:W-:Y:S05]  /*6f40*/  CALL.ABS.NOINC R2 ;  /* 0x0000000002007343 */ /* 0x012fea0003c00000 */
.L_x_104:
[----:B------:R-:W-:Y:S05]  /*6f50*/  BSYNC.RECONVERGENT B6 ;  /* 0x0000000000067941 */ /* 0x000fea0003800200 */
.L_x_103:
[----:B------:R-:W-:Y:S01]  /*6f60*/  F2FP.F16.E4M3.UNPACK_B R4, R149 ;  /* 0x00000095ff04723e */ /* 0x000fe200020006ff */
[----:B------:R-:W-:Y:S05]  /*6f70*/  WARPSYNC.ALL ;  /* 0x0000000000007948 */ /* 0x000fea0003800000 */
[----:B------:R-:W-:Y:S01]  /*6f80*/  R2UR UR4, R80 ;  /* 0x00000000500472ca */ /* 0x000fe200000e0000 */
[--C-:B------:R-:W-:Y:S01]  /*6f90*/  HADD2.F32 R88, -RZ, R4.reuse.H0_H0 ;  /* 0x20000004ff587230 */ /* 0x100fe20000004100 */
[-C--:B------:R-:W-:Y:S01]  /*6fa0*/  F2FP.F16.E4M3.UNPACK_B R0, R148.reuse ;  /* 0x00000094ff00723e */ /* 0x080fe200020006ff */
[----:B------:R-:W-:Y:S01]  /*6fb0*/  HADD2.F32 R83, -RZ, R4.H1_H1 ;  /* 0x30000004ff537230 */ /* 0x000fe20000004100 */
[----:B------:R-:W-:Y:S01]  /*6fc0*/  F2FP.F16.E4M3.UNPACK_B R4, R151 ;  /* 0x00000097ff04723e */ /* 0x000fe200020006ff */
[----:B------:R-:W-:Y:S01]  /*6fd0*/  BSSY.RECONVERGENT B0, `(.L_x_105) ;  /* 0x0000116000007945 */ /* 0x000fe20003800200 */
[----:B------:R-:W-:Y:S01]  /*6fe0*/  F2FP.F16.E4M3.UNPACK_B R3, R148.H1 ;  /* 0x00000094ff03723e */ /* 0x000fe200030006ff */
[--C-:B------:R-:W-:Y:S01]  /*6ff0*/  HADD2.F32 R2, -RZ, R0.reuse.H0_H0 ;  /* 0x20000000ff027230 */ /* 0x100fe20000004100 */
[----:B-1----:R-:W-:Y:S01]  /*7000*/  F2FP.F16.E4M3.UNPACK_B R135, R162 ;  /* 0x000000a2ff87723e */ /* 0x002fe200020006ff */
[----:B------:R-:W-:Y:S01]  /*7010*/  HADD2.F32 R82, -RZ, R0.H1_H1 ;  /* 0x30000000ff527230 */ /* 0x000fe20000004100 */
[----:B------:R-:W-:Y:S01]  /*7020*/  F2FP.F16.E4M3.UNPACK_B R0, R149.H1 ;  /* 0x00000095ff00723e */ /* 0x000fe200030006ff */
[--C-:B------:R-:W-:Y:S01]  /*7030*/  HADD2.F32 R84, -RZ, R3.reuse.H0_H0 ;  /* 0x20000003ff547230 */ /* 0x100fe20000004100 */
[----:B------:R-:W-:Y:S01]  /*7040*/  F2FP.F16.E4M3.UNPACK_B R125, R159.H1 ;  /* 0x0000009fff7d723e */ /* 0x000fe200030006ff */
[----:B------:R-:W-:Y:S01]  /*7050*/  HADD2.F32 R86, -RZ, R3.H1_H1 ;  /* 0x30000003ff567230 */ /* 0x000fe20000004100 */
[-C--:B------:R-:W-:Y:S01]  /*7060*/  F2FP.F16.E4M3.UNPACK_B R3, R150.reuse ;  /* 0x00000096ff03723e */ /* 0x080fe200020006ff */
[--C-:B------:R-:W-:Y:S01]  /*7070*/  HADD2.F32 R90, -RZ, R0.reuse.H0_H0 ;  /* 0x20000000ff5a7230 */ /* 0x100fe20000004100 */
[----:B------:R-:W-:Y:S01]  /*7080*/  ISETP.NE.AND P0, PT, R189, RZ, PT ;  /* 0x000000ffbd00720c */ /* 0x000fe20003f05270 */
[----:B------:R-:W-:Y:S01]  /*7090*/  HADD2.F32 R85, -RZ, R0.H1_H1 ;  /* 0x30000000ff557230 */ /* 0x000fe20000004100 */
[----:B------:R-:W-:Y:S01]  /*70a0*/  F2FP.F16.E4M3.UNPACK_B R0, R150.H1 ;  /* 0x00000096ff00723e */ /* 0x000fe200030006ff */
[--C-:B------:R-:W-:Y:S01]  /*70b0*/  HADD2.F32 R92, -RZ, R3.reuse.H0_H0 ;  /* 0x20000003ff5c7230 */ /* 0x100fe20000004100 */
[----:B------:R-:W-:Y:S01]  /*70c0*/  ISETP.NE.AND P6, PT, R198, RZ, PT ;  /* 0x000000ffc600720c */ /* 0x000fe20003fc5270 */
[----:B------:R-:W-:Y:S01]  /*70d0*/  HADD2.F32 R87, -RZ, R3.H1_H1 ;  /* 0x30000003ff577230 */ /* 0x000fe20000004100 */
[----:B------:R-:W-:Y:S01]  /*70e0*/  F2FP.F16.E4M3.UNPACK_B R3, R151.H1 ;  /* 0x00000097ff03723e */ /* 0x000fe200030006ff */
[--C-:B------:R-:W-:Y:S02]  /*70f0*/  HADD2.F32 R94, -RZ, R0.reuse.H0_H0 ;  /* 0x20000000ff5e7230 */ /* 0x100fe40000004100 */
[----:B------:R-:W-:Y:S01]  /*7100*/  HADD2.F32 R89, -RZ, R0.H1_H1 ;  /* 0x30000000ff597230 */ /* 0x000fe20000004100 */
[-C--:B------:R-:W-:Y:S01]  /*7110*/  F2FP.F16.E4M3.UNPACK_B R0, R152.reuse ;  /* 0x00000098ff00723e */ /* 0x080fe200020006ff */
[--C-:B------:R-:W-:Y:S02]  /*7120*/  HADD2.F32 R96, -RZ, R4.reuse.H0_H0 ;  /* 0x20000004ff607230 */ /* 0x100fe40000004100 */
[----:B------:R-:W-:Y:S01]  /*7130*/  HADD2.F32 R91, -RZ, R4.H1_H1 ;  /* 0x30000004ff5b7230 */ /* 0x000fe20000004100 */
[-C--:B------:R-:W-:Y:S01]  /*7140*/  F2FP.F16.E4M3.UNPACK_B R4, R153.reuse ;  /* 0x00000099ff04723e */ /* 0x080fe200020006ff */
[--C-:B------:R-:W-:Y:S02]  /*7150*/  HADD2.F32 R100, -RZ, R0.reuse.H0_H0 ;  /* 0x20000000ff647230 */ /* 0x100fe40000004100 */
[----:B------:R-:W-:Y:S01]  /*7160*/  HADD2.F32 R95, -RZ, R0.H1_H1 ;  /* 0x30000000ff5f7230 */ /* 0x000fe20000004100 */
[----:B------:R-:W-:Y:S01]  /*7170*/  F2FP.F16.E4M3.UNPACK_B R0, R153.H1 ;  /* 0x00000099ff00723e */ /* 0x000fe200030006ff */
[--C-:B------:R-:W-:Y:S02]  /*7180*/  HADD2.F32 R98, -RZ, R3.reuse.H0_H0 ;  /* 0x20000003ff627230 */ /* 0x100fe40000004100 */
[----:B------:R-:W-:Y:S01]  /*7190*/  HADD2.F32 R93, -RZ, R3.H1_H1 ;  /* 0x30000003ff5d7230 */ /* 0x000fe20000004100 */
[----:B------:R-:W-:Y:S01]  /*71a0*/  F2FP.F16.E4M3.UNPACK_B R3, R152.H1 ;  /* 0x00000098ff03723e */ /* 0x000fe200030006ff */
[--C-:B------:R-:W-:Y:S02]  /*71b0*/  HADD2.F32 R106, -RZ, R0.reuse.H0_H0 ;  /* 0x20000000ff6a7230 */ /* 0x100fe40000004100 */
[----:B------:R-:W-:Y:S01]  /*71c0*/  HADD2.F32 R101, -RZ, R0.H1_H1 ;  /* 0x30000000ff657230 */ /* 0x000fe20000004100 */
[-C--:B------:R-:W-:Y:S01]  /*71d0*/  F2FP.F16.E4M3.UNPACK_B R0, R154.reuse.H1 ;  /* 0x0000009aff00723e */ /* 0x080fe200030006ff */
[--C-:B------:R-:W-:Y:S02]  /*71e0*/  HADD2.F32 R104, -RZ, R4.reuse.H0_H0 ;  /* 0x20000004ff687230 */ /* 0x100fe40000004100 */
[----:B------:R-:W-:Y:S01]  /*71f0*/  HADD2.F32 R99, -RZ, R4.H1_H1 ;  /* 0x30000004ff637230 */ /* 0x000fe20000004100 */
[----:B------:R-:W-:Y:S01]  /*7200*/  F2FP.F16.E4M3.UNPACK_B R4, R155 ;  /* 0x0000009bff04723e */ /* 0x000fe200020006ff */
[--C-:B------:R-:W-:Y:S02]  /*7210*/  HADD2.F32 R102, -RZ, R3.reuse.H0_H0 ;  /* 0x20000003ff667230 */ /* 0x100fe40000004100 */
[----:B------:R-:W-:Y:S01]  /*7220*/  HADD2.F32 R97, -RZ, R3.H1_H1 ;  /* 0x30000003ff617230 */ /* 0x000fe20000004100 */
[----:B------:R-:W-:Y:S01]  /*7230*/  F2FP.F16.E4M3.UNPACK_B R3, R154 ;  /* 0x0000009aff03723e */ /* 0x000fe200020006ff */
[--C-:B------:R-:W-:Y:S02]  /*7240*/  HADD2.F32 R110, -RZ, R0.reuse.H0_H0 ;  /* 0x20000000ff6e7230 */ /* 0x100fe40000004100 */
[----:B------:R-:W-:Y:S01]  /*7250*/  HADD2.F32 R105, -RZ, R0.H1_H1 ;  /* 0x30000000ff697230 */ /* 0x000fe20000004100 */
[-C--:B------:R-:W-:Y:S01]  /*7260*/  F2FP.F16.E4M3.UNPACK_B R0, R156.reuse ;  /* 0x0000009cff00723e */ /* 0x080fe200020006ff */
[--C-:B------:R-:W-:Y:S02]  /*7270*/  HADD2.F32 R112, -RZ, R4.reuse.H0_H0 ;  /* 0x20000004ff707230 */ /* 0x100fe40000004100 */
[----:B------:R-:W-:Y:S01]  /*7280*/  HADD2.F32 R107, -RZ, R4.H1_H1 ;  /* 0x30000004ff6b7230 */ /* 0x000fe20000004100 */
[----:B------:R-:W-:Y:S01]  /*7290*/  F2FP.F16.E4M3.UNPACK_B R4, R157 ;  /* 0x0000009dff04723e */ /* 0x000fe200020006ff */
[--C-:B------:R-:W-:Y:S02]  /*72a0*/  HADD2.F32 R108, -RZ, R3.reuse.H0_H0 ;  /* 0x20000003ff6c7230 */ /* 0x100fe40000004100 */
[----:B------:R-:W-:Y:S01]  /*72b0*/  HADD2.F32 R103, -RZ, R3.H1_H1 ;  /* 0x30000003ff677230 */ /* 0x000fe20000004100 */
[----:B------:R-:W-:Y:S01]  /*72c0*/  F2FP.F16.E4M3.UNPACK_B R3, R155.H1 ;  /* 0x0000009bff03723e */ /* 0x000fe200030006ff */
[--C-:B------:R-:W-:Y:S02]  /*72d0*/  HADD2.F32 R116, -RZ, R0.reuse.H0_H0 ;  /* 0x20000000ff747230 */ /* 0x100fe40000004100 */
[----:B------:R-:W-:Y:S01]  /*72e0*/  HADD2.F32 R111, -RZ, R0.H1_H1 ;  /* 0x30000000ff6f7230 */ /* 0x000fe20000004100 */
[----:B------:R-:W-:Y:S01]  /*72f0*/  F2FP.F16.E4M3.UNPACK_B R0, R156.H1 ;  /* 0x0000009cff00723e */ /* 0x000fe200030006ff */
[--C-:B------:R-:W-:Y:S02]  /*7300*/  HADD2.F32 R120, -RZ, R4.reuse.H0_H0 ;  /* 0x20000004ff787230 */ /* 0x100fe40000004100 */
[----:B------:R-:W-:Y:S02]  /*7310*/  HADD2.F32 R115, -RZ, R4.H1_H1 ;  /* 0x30000004ff737230 */ /* 0x000fe40000004100 */
[--C-:B------:R-:W-:Y:S01]  /*7320*/  HADD2.F32 R114, -RZ, R3.reuse.H0_H0 ;  /* 0x20000003ff727230 */ /* 0x100fe20000004100 */
[----:B------:R-:W1:Y:S01]  /*7330*/  LDTM.x64 R4, tmem[UR4+0x40] ;  /* 0x00004004000479ee */ /* 0x000e620008340000 */
[----:B------:R-:W-:Y:S01]  /*7340*/  HADD2.F32 R109, -RZ, R3.H1_H1 ;  /* 0x30000003ff6d7230 */ /* 0x000fe20000004100 */
[----:B------:R-:W-:Y:S01]  /*7350*/  F2FP.F16.E4M3.UNPACK_B R3, R157.H1 ;  /* 0x0000009dff03723e */ /* 0x000fe200030006ff */
        /* <DEDUP_REMOVED lines=14> */
[----:B------:R-:W-:Y:S01]  /*7440*/  F2FP.F16.E4M3.UNPACK_B R0, R160.H1 ;  /* 0x000000a0ff00723e */ /* 0x000fe200030006ff */
[--C-:B------:R-:W-:Y:S02]  /*7450*/  HADD2.F32 R132, -RZ, R3.reuse.H0_H0 ;  /* 0x20000003ff847230 */ /* 0x100fe40000004100 */
[C---:B-1----:R-:W-:Y:S01]  /*7460*/  FMUL R7, R78.reuse, R7 ;  /* 0x000000074e077220 */ /* 0x042fe20000400000 */
        /* <DEDUP_REMOVED lines=10> */
[C---:B------:R-:W-:Y:S01]  /*7510*/  FMUL R0, R78.reuse, R4 ;  /* 0x000000044e007220 */ /* 0x040fe20000400000 */
[--C-:B------:R-:W-:Y:S01]  /*7520*/  HADD2.F32 R140, -RZ, R135.reuse.H0_H0 ;  /* 0x20000087ff8c7230 */ /* 0x100fe20000004100 */
[----:B------:R-:W-:Y:S01]  /*7530*/  F2FP.F16.E4M3.UNPACK_B R4, R163 ;  /* 0x000000a3ff04723e */ /* 0x000fe200020006ff */
[----:B------:R-:W-:Y:S02]  /*7540*/  HADD2.F32 R135, -RZ, R135.H1_H1 ;  /* 0x30000087ff877230 */ /* 0x000fe40000004100 */
[C---:B------:R-:W-:Y:S01]  /*7550*/  FFMA R0, R81.reuse, R2, R0 ;  /* 0x0000000251007223 */ /* 0x040fe20000000000 */
[C---:B------:R-:W-:Y:S01]  /*7560*/  FMUL R2, R78.reuse, R5 ;  /* 0x000000054e027220 */ /* 0x040fe20000400000 */
[--C-:B------:R-:W-:Y:S01]  /*7570*/  HADD2.F32 R142, -RZ, R3.reuse.H0_H0 ;  /* 0x20000003ff8e7230 */ /* 0x100fe20000004100 */
[----:B------:R-:W-:Y:S01]  /*7580*/  F2FP.F16.E4M3.UNPACK_B R5, R163.H1 ;  /* 0x000000a3ff05723e */ /* 0x000fe200030006ff */
[----:B------:R-:W-:Y:S02]  /*7590*/  HADD2.F32 R137, -RZ, R3.H1_H1 ;  /* 0x30000003ff897230 */ /* 0x000fe40000004100 */
[C---:B------:R-:W-:Y:S01]  /*75a0*/  FFMA R2, R81.reuse, R82, R2 ;  /* 0x0000005251027223 */ /* 0x040fe20000000002 */
[--C-:B------:R-:W-:Y:S02]  /*75b0*/  HADD2.F32 R82, -RZ, R4.reuse.H0_H0 ;  /* 0x20000004ff527230 */ /* 0x100fe40000004100 */
[C---:B------:R-:W-:Y:S01]  /*75c0*/  FMUL R3, R78.reuse, R6 ;  /* 0x000000064e037220 */ /* 0x040fe20000400000 */
[----:B------:R-:W-:Y:S02]  /*75d0*/  HADD2.F32 R139, -RZ, R4.H1_H1 ;  /* 0x30000004ff8b7230 */ /* 0x000fe40000004100 */
[C---:B------:R-:W-:Y:S01]  /*75e0*/  FMUL R4, R78.reuse, R9 ;  /* 0x000000094e047220 */ /* 0x040fe20000400000 */
[--C-:B------:R-:W-:Y:S02]  /*75f0*/  HADD2.F32 R141, -RZ, R5.reuse.H1_H1 ;  /* 0x30000005ff8d7230 */ /* 0x100fe40000004100 */
[C---:B------:R-:W-:Y:S01]  /*7600*/  FFMA R3, R81.reuse, R84, R3 ;  /* 0x0000005451037223 */ /* 0x040fe20000000003 */
[----:B------:R-:W-:Y:S01]  /*7610*/  FFMA R7, R81, R86, R7 ;  /* 0x0000005651077223 */ /* 0x000fe20000000007 */
[----:B------:R-:W-:Y:S02]  /*7620*/  HADD2.F32 R84, -RZ, R5.H0_H0 ;  /* 0x20000005ff547230 */ /* 0x000fe40000004100 */
[C---:B------:R-:W-:Y:S01]  /*7630*/  FMUL R5, R78.reuse, R10 ;  /* 0x0000000a4e057220 */ /* 0x040fe20000400000 */
[C---:B------:R-:W-:Y:S01]  /*7640*/  FMUL R6, R78.reuse, R11 ;  /* 0x0000000b4e067220 */ /* 0x040fe20000400000 */
[C---:B------:R-:W-:Y:S01]  /*7650*/  FMUL R11, R78.reuse, R16 ;  /* 0x000000104e0b7220 */ /* 0x040fe20000400000 */
[----:B------:R-:W-:Y:S01]  /*7660*/  F2FP.SATFINITE.E4M3.F32.PACK_AB_MERGE_C R143, R7, R3, RZ ;  /* 0x00000003078f723e */ /* 0x000fe200048070ff */
[C---:B------:R-:W-:Y:S01]  /*7670*/  FMUL R3, R78.reuse, R8 ;  /* 0x000000084e037220 */ /* 0x040fe20000400000 */
[C---:B------:R-:W-:Y:S01]  /*7680*/  FMUL R7, R78.reuse, R12 ;  /* 0x0000000c4e077220 */ /* 0x040fe20000400000 */
[C---:B------:R-:W-:Y:S01]  /*7690*/  FMUL R8, R78.reuse, R13 ;  /* 0x0000000d4e087220 */ /* 0x040fe20000400000 */
[C---:B------:R-:W-:Y:S01]  /*76a0*/  FMUL R12, R78.reuse, R17 ;  /* 0x000000114e0c7220 */ /* 0x040fe20000400000 */
[C---:B------:R-:W-:Y:S01]  /*76b0*/  FFMA R3, R81.reuse, R88, R3 ;  /* 0x0000005851037223 */ /* 0x040fe20000000003 */
[C---:B------:R-:W-:Y:S01]  /*76c0*/  FFMA R4, R81.reuse, R83, R4 ;  /* 0x0000005351047223 */ /* 0x040fe20000000004 */
[C---:B------:R-:W-:Y:S01]  /*76d0*/  FFMA R5, R81.reuse, R90, R5 ;  /* 0x0000005a51057223 */ /* 0x040fe20000000005 */
[C---:B------:R-:W-:Y:S01]  /*76e0*/  FFMA R6, R81.reuse, R85, R6 ;  /* 0x0000005551067223 */ /* 0x040fe20000000006 */
[C---:B------:R-:W-:Y:S01]  /*76f0*/  FFMA R7, R81.reuse, R92, R7 ;  /* 0x0000005c51077223 */ /* 0x040fe20000000007 */
[C---:B------:R-:W-:Y:S01]  /*7700*/  FFMA R8, R81.reuse, R87, R8 ;  /* 0x0000005751087223 */ /* 0x040fe20000000008 */
[C---:B------:R-:W-:Y:S01]  /*7710*/  FMUL R16, R78.reuse, R21 ;  /* 0x000000154e107220 */ /* 0x040fe20000400000 */
[----:B------:R-:W-:Y:S01]  /*7720*/  FMUL R9, R78, R14 ;  /* 0x0000000e4e097220 */ /* 0x000fe20000400000 */
[----:B------:R-:W-:Y:S01]  /*7730*/  F2FP.SATFINITE.E4M3.F32.PACK_AB_MERGE_C R5, R6, R5, RZ ;  /* 0x000000050605723e */ /* 0x000fe200048070ff */
[C---:B------:R-:W-:Y:S01]  /*7740*/  FMUL R10, R78.reuse, R15 ;  /* 0x0000000f4e0a7220 */ /* 0x040fe20000400000 */
[C---:B------:R-:W-:Y:S01]  /*7750*/  FMUL R15, R78.reuse, R20 ;  /* 0x000000144e0f7220 */ /* 0x040fe20000400000 */
[C---:B------:R-:W-:Y:S01]  /*7760*/  FFMA R9, R81.reuse, R94, R9 ;  /* 0x0000005e51097223 */ /* 0x040fe20000000009 */
[C---:B------:R-:W-:Y:S01]  /*7770*/  FMUL R20, R78.reuse, R25 ;  /* 0x000000194e147220 */ /* 0x040fe20000400000 */
[C---:B------:R-:W-:Y:S01]  /*7780*/  FFMA R10, R81.reuse, R89, R10 ;  /* 0x00000059510a7223 */ /* 0x040fe2000000000a */
[C---:B------:R-:W-:Y:S01]  /*7790*/  FFMA R11, R81.reuse, R96, R11 ;  /* 0x00000060510b7223 */ /* 0x040fe2000000000b */
[C---:B------:R-:W-:Y:S01]  /*77a0*/  FFMA R12, R81.reuse, R91, R12 ;  /* 0x0000005b510c7223 */ /* 0x040fe2000000000c */
[C---:B------:R-:W-:Y:S01]  /*77b0*/  FMUL R13, R78.reuse, R18 ;  /* 0x000000124e0d7220 */ /* 0x040fe20000400000 */
[----:B------:R-:W-:Y:S01]  /*77c0*/  FMUL R14, R78, R19 ;  /* 0x000000134e0e7220 */ /* 0x000fe20000400000 */
[----:B------:R-:W-:Y:S01]  /*77d0*/  F2FP.SATFINITE.E4M3.F32.PACK_AB_MERGE_C R9, R10, R9, RZ ;  /* 0x000000090a09723e */ /* 0x000fe200048070ff */
[C---:B------:R-:W-:Y:S01]  /*77e0*/  FMUL R19, R78.reuse, R24 ;  /* 0x000000184e137220 */ /* 0x040fe20000400000 */
        /* <DEDUP_REMOVED lines=17> */
[----:B------:R-:W-:Y:S01]  /*7900*/  FMUL R27, R78, R32 ;  /* 0x000000204e1b7220 */ /* 0x000fe20000400000 */
[C---:B------:R-:W-:Y:S01]  /*7910*/  FFMA R21, R81.reuse, R106, R21 ;  /* 0x0000006a51157223 */ /* 0x040fe20000000015 */
[C---:B------:R-:W-:Y:S01]  /*7920*/  FFMA R22, R81.reuse, R101, R22 ;  /* 0x0000006551167223 */ /* 0x040fe20000000016 */
[----:B------:R-:W-:Y:S01]  /*7930*/  F2FP.SATFINITE.E4M3.F32.PACK_AB_MERGE_C R16, R16, R15, R17 ;  /* 0x0000000f1010723e */ /* 0x000fe20004807011 */
[C---:B------:R-:W-:Y:S01]  /*7940*/  FFMA R23, R81.reuse, R108, R23 ;  /* 0x0000006c51177223 */ /* 0x040fe20000000017 */
[C---:B------:R-:W-:Y:S01]  /*7950*/  FFMA R24, R81.reuse, R103, R24 ;  /* 0x0000006751187223 */ /* 0x040fe20000000018 */
[----:B------:R-:W-:Y:S01]  /*7960*/  FMUL R32, R78, R37 ;  /* 0x000000254e207220 */ /* 0x000fe20000400000 */
[----:B------:R-:W-:Y:S01]  /*7970*/  F2FP.SATFINITE.E4M3.F32.PACK_AB_MERGE_C R21, R22, R21, RZ ;  /* 0x000000151615723e */ /* 0x000fe200048070ff */
[C---:B------:R-:W-:Y:S01]  /*7980*/  FMUL R25, R78.reuse, R30 ;  /* 0x0000001e4e197220 */ /* 0x040fe20000400000 */
[C---:B------:R-:W-:Y:S01]  /*7990*/  FMUL R26, R78.reuse, R31 ;  /* 0x0000001f4e1a7220 */ /* 0x040fe20000400000 */
[----:B------:R-:W-:Y:S01]  /*79a0*/  FMUL R31, R78, R36 ;  /* 0x000000244e1f7220 */ /* 0x000fe20000400000 */
[----:B------:R-:W-:Y:S01]  /*79b0*/  F2FP.SATFINITE.E4M3.F32.PACK_AB_MERGE_C R17, R20, R19, R21 ;  /* 0x000000131411723e */ /* 0x000fe20004807015 */
        /* <DEDUP_REMOVED lines=8> */
[----:B------:R-:W-:Y:S01]  /*7a40*/  FMUL R35, R78, R40 ;  /* 0x000000284e237220 */ /* 0x000fe20000400000 */
[C---:B------:R-:W-:Y:S01]  /*7a50*/  FFMA R29, R81.reuse, R114, R29 ;  /* 0x00000072511d7223 */ /* 0x040fe2000000001d */
[----:B------:R-:W-:Y:S01]  /*7a60*/  F2FP.SATFINITE.E4M3.F32.PACK_AB_MERGE_C R18, R24, R23, R18 ;  /* 0x000000171812723e */ /* 0x000fe20004807012 */
        /* <DEDUP_REMOVED lines=22> */
[C---:B------:R-:W-:Y:S01]  /*7bd0*/  FMUL R41, R78.reuse, R46 ;  /* 0x0000002e4e297220 */ /* 0x040fe20000400000 */
[C---:B------:R-:W-:Y:S01]  /*7be0*/  FMUL R42, R78.reuse, R47 ;  /* 0x0000002f4e2a7220 */ /* 0x040fe20000400000 */
[C---:B------:R-:W-:Y:S01]  /*7bf0*/  FFMA R40, R81.reuse, R119, R40 ;  /* 0x0000007751287223 */ /* 0x040fe20000000028 */
[--C-:B------:R-:W-:Y:S02]  /*7c00*/  HADD2.F32 R130, -RZ, R125.reuse.H0_H0 ;  /* 0x2000007dff827230 */ /* 0x100fe40000004100 */
[C---:B------:R-:W-:Y:S01]  /*7c10*/  FFMA R41, R81.reuse, R126, R41 ;  /* 0x0000007e51297223 */ /* 0x040fe20000000029 */
[----:B------:R-:W-:Y:S02]  /*7c20*/  HADD2.F32 R125, -RZ, R125.H1_H1 ;  /* 0x3000007dff7d7230 */ /* 0x000fe40000004100 */
[C---:B------:R-:W-:Y:S01]  /*7c30*/  FMUL R45, R78.reuse, R50 ;  /* 0x000000324e2d7220 */ /* 0x040fe20000400000 */
[C---:B------:R-:W-:Y:S01]  /*7c40*/  FFMA R42, R81.reuse, R121, R42 ;  /* 0x00000079512a7223 */ /* 0x040fe2000000002a */
[C---:B------:R-:W-:Y:S01]  /*7c50*/  FMUL R46, R78.reuse, R51 ;  /* 0x000000334e2e7220 */ /* 0x040fe20000400000 */
[C---:B------:R-:W-:Y:S01]  /*7c60*/  FFMA R43, R81.reuse, R128, R43 ;  /* 0x00000080512b7223 */ /* 0x040fe2000000002b */
[C---:B------:R-:W-:Y:S01]  /*7c70*/  FMUL R47, R78.reuse, R52 ;  /* 0x000000344e2f7220 */ /* 0x040fe20000400000 */
        /* <DEDUP_REMOVED lines=10> */
[C---:B------:R-:W-:Y:S01]  /*7d20*/  FFMA R45, R81.reuse, R130, R45 ;  /* 0x00000082512d7223 */ /* 0x040fe2000000002d */
[C---:B------:R-:W-:Y:S01]  /*7d30*/  FMUL R59, R78.reuse, R64 ;  /* 0x000000404e3b7220 */ /* 0x040fe20000400000 */
[C---:B------:R-:W-:Y:S01]  /*7d40*/  FMUL R60, R78.reuse, R65 ;  /* 0x000000414e3c7220 */ /* 0x040fe20000400000 */
[C---:B------:R-:W-:Y:S01]  /*7d50*/  FMUL R61, R78.reuse, R66 ;  /* 0x000000424e3d7220 */ /* 0x040fe20000400000 */
[----:B------:R-:W-:Y:S01]  /*7d60*/  FMUL R62, R78, R67 ;  /* 0x000000434e3e7220 */ /* 0x000fe20000400000 */
[C---:B------:R-:W-:Y:S01]  /*7d70*/  FFMA R46, R81.reuse, R125, R46 ;  /* 0x0000007d512e7223 */ /* 0x040fe2000000002e */
[----:B------:R-:W-:Y:S01]  /*7d80*/  F2FP.SATFINITE.E4M3.F32.PACK_AB_MERGE_C R64, R2, R0, R143 ;  /* 0x000000000240723e */ /* 0x000fe2000480708f */
[C---:B------:R-:W-:Y:S01]  /*7d90*/  FFMA R47, R81.reuse, R132, R47 ;  /* 0x00000084512f7223 */ /* 0x040fe2000000002f */
[----:B------:R-:W-:Y:S01]  /*7da0*/  F2FP.SATFINITE.E4M3.F32.PACK_AB_MERGE_C R65, R4, R3, R5 ;  /* 0x000000030441723e */ /* 0x000fe20004807005 */
[C---:B------:R-:W-:Y:S01]  /*7db0*/  FFMA R48, R81.reuse, R127, R48 ;  /* 0x0000007f51307223 */ /* 0x040fe20000000030 */
[----:B------:R-:W-:Y:S01]  /*7dc0*/  F2FP.SATFINITE.E4M3.F32.PACK_AB_MERGE_C R66, R8, R7, R9 ;  /* 0x000000070842723e */ /* 0x000fe20004807009 */
[C---:B------:R-:W-:Y:S01]  /*7dd0*/  FFMA R49, R81.reuse, R134, R49 ;  /* 0x0000008651317223 */ /* 0x040fe20000000031 */
[----:B------:R-:W-:Y:S01]  /*7de0*/  F2FP.SATFINITE.E4M3.F32.PACK_AB_MERGE_C R67, R12, R11, R13 ;  /* 0x0000000b0c43723e */ /* 0x000fe2000480700d */
[----:B------:R-:W-:Y:S01]  /*7df0*/  FMUL R53, R78, R58 ;  /* 0x0000003a4e357220 */ /* 0x000fe20000400000 */
[C---:B------:R-:W-:Y:S01]  /*7e00*/  FFMA R50, R81.reuse, R129, R50 ;  /* 0x0000008151327223 */ /* 0x040fe20000000032 */
[C---:B------:R-:W-:Y:S01]  /*7e10*/  FFMA R51, R81.reuse, R136, R51 ;  /* 0x0000008851337223 */ /* 0x040fe20000000033 */
[C---:B------:R-:W-:Y:S01]  /*7e20*/  FFMA R52, R81.reuse, R131, R52 ;  /* 0x0000008351347223 */ /* 0x040fe20000000034 */
[----:B------:R1:W-:Y:S01]  /*7e30*/  STS.128 [R172+UR49+0xa200], R64 ;  /* 0x00a20040ac007988 */ /* 0x0003e20008000c31 */
[C---:B------:R-:W-:Y:S01]  /*7e40*/  FFMA R53, R81.reuse, R138, R53 ;  /* 0x0000008a51357223 */ /* 0x040fe20000000035 */
[----:B------:R-:W-:Y:S01]  /*7e50*/  F2FP.SATFINITE.E4M3.F32.PACK_AB_MERGE_C R37, R38, R37, RZ ;  /* 0x000000252625723e */ /* 0x000fe200048070ff */
[C---:B------:R-:W-:Y:S01]  /*7e60*/  FFMA R54, R81.reuse, R133, R54 ;  /* 0x0000008551367223 */ /* 0x040fe20000000036 */
[----:B------:R-:W-:Y:S01]  /*7e70*/  FMUL R58, R78, R63 ;  /* 0x0000003f4e3a7220 */ /* 0x000fe20000400000 */
[C---:B------:R-:W-:Y:S01]  /*7e80*/  FFMA R55, R81.reuse, R140, R55 ;  /* 0x0000008c51377223 */ /* 0x040fe20000000037 */
[C---:B------:R-:W-:Y:S01]  /*7e90*/  FFMA R56, R81.reuse, R135, R56 ;  /* 0x0000008751387223 */ /* 0x040fe20000000038 */
[C---:B------:R-:W-:Y:S01]  /*7ea0*/  FFMA R57, R81.reuse, R142, R57 ;  /* 0x0000008e51397223 */ /* 0x040fe20000000039 */
[----:B------:R1:W-:Y:S01]  /*7eb0*/  STS.128 [R192+0xa010], R16 ;  /* 0x00a01010c0007388 */ /* 0x0003e20000000c00 */
[----:B------:R-:W-:Y:S01]  /*7ec0*/  F2FP.SATFINITE.E4M3.F32.PACK_AB_MERGE_C R33, R36, R35, R37 ;  /* 0x000000232421723e */ /* 0x000fe20004807025 */
[C---:B------:R-:W-:Y:S01]  /*7ed0*/  FFMA R58, R81.reuse, R137, R58 ;  /* 0x00000089513a7223 */ /* 0x040fe2000000003a */
[----:B------:R-:W-:Y:S01]  /*7ee0*/  F2FP.SATFINITE.E4M3.F32.PACK_AB_MERGE_C R34, R42, R41, RZ ;  /* 0x000000292a22723e */ /* 0x000fe200048070ff */
[C---:B------:R-:W-:Y:S01]  /*7ef0*/  FFMA R59, R81.reuse, R82, R59 ;  /* 0x00000052513b7223 */ /* 0x040fe2000000003b */
[----:B------:R-:W-:Y:S01]  /*7f00*/  F2FP.SATFINITE.E4M3.F32.PACK_AB_MERGE_C R35, R46, R45, RZ ;  /* 0x0000002d2e23723e */ /* 0x000fe200048070ff */
        /* <DEDUP_REMOVED lines=25> */
[----:B------:R-:W-:Y:S02]  /*80a0*/  UIADD3 UR8, UP0, UPT, UR52, 0x680, URZ ;  /* 0x0000068034087890 */ /* 0x000fe4000ff1e0ff */
[----:B------:R-:W-:Y:S02]  /*80b0*/  UIADD3 UR5, UPT, UPT, UR41, 0x40, URZ ;  /* 0x0000004029057890 */ /* 0x000fe4000fffe0ff */
[----:B------:R-:W-:Y:S02]  /*80c0*/  UIADD3 UR4, UPT, UPT, UR49, 0xa200, URZ ;  /* 0x0000a20031047890 */ /* 0x000fe4000fffe0ff */
[----:B------:R-:W-:Y:S01]  /*80d0*/  UIADD3.X UR9, UPT, UPT, URZ, UR53, URZ, UP0, !UPT ;  /* 0x00000035ff097290 */ /* 0x000fe200087fe4ff */
[----:B------:R-:W-:Y:S01]  /*80e0*/  UMOV UR6, UR42 ;  /* 0x0000002a00067c82 */ /* 0x000fe20008000000 */
[----:B------:R-:W-:Y:S07]  /*80f0*/  UMOV UR7, UR36 ;  /* 0x0000002400077c82 */ /* 0x000fee0008000000 */
[----:B------:R2:W-:Y:S01]  /*8100*/  UTMASTG.3D [UR4], [UR8] ;  /* 0x00000004080073b5 */ /* 0x0005e20008010000 */
[----:B------:R0:W-:Y:S01]  /*8110*/  UTMACMDFLUSH ;  /* 0x00000000000079b7 */ /* 0x0001e20000000000 */
[----:B--2---:R-:W-:Y:S04]  /*8120*/  DEPBAR.LE SB0, 0x1 ;  /* 0x000080400000791a */ /* 0x004fe80000000000 */
.L_x_106:
[----:B------:R-:W-:Y:S05]  /*8130*/  BSYNC.RECONVERGENT B0 ;  /* 0x0000000000007941 */ /* 0x000fea0003800200 */
.L_x_105:
        /* <DEDUP_REMOVED lines=16> */
.L_x_110:
[----:B------:R-:W-:Y:S05]  /*8240*/  BSYNC B0 ;  /* 0x0000000000007941 */ /* 0x000fea0003800000 */
.L_x_109:
        /* <DEDUP_REMOVED lines=20> */
.L_x_108:
[----:B------:R-:W-:Y:S05]  /*8390*/  BSYNC B1 ;  /* 0x0000000000017941 */ /* 0x000fea0003800000 */
.L_x_107:
[----:B--2---:R-:W-:Y:S01]  /*83a0*/  VIADD R0, R80, 0x80 ;  /* 0x0000008050007836 */ /* 0x004fe20000000000 */
        /* <DEDUP_REMOVED lines=10> */
[----:B------:R-:W5:Y:S01]  /*8450*/  LDCU.64 UR6, c[0x4][0x80] ;  /* 0x01001000ff0677ac */ /* 0x000f620008000a00 */
[----:B------:R-:W1:Y:S01]  /*8460*/  LDC.64 R2, c[0x4][R3] ;  /* 0x0100000003027b82 */ /* 0x000e620000000a00 */
[----:B------:R-:W3:Y:S01]  /*8470*/  LDCU.64 UR4, c[0x4][0x18] ;  /* 0x01000300ff0477ac */ /* 0x000ee20008000a00 */
[----:B--2---:R-:W-:Y:S01]  /*8480*/  MOV R5, UR9 ;  /* 0x0000000900057c02 */ /* 0x004fe20008000f00 */
[----:B------:R-:W-:Y:S01]  /*8490*/  IMAD.U32 R4, RZ, RZ, UR8 ;  /* 0x00000008ff047e24 */ /* 0x000fe2000f8e00ff */
[----:B-----5:R-:W-:Y:S01]  /*84a0*/  MOV R7, UR7 ;  /* 0x0000000700077c02 */ /* 0x020fe20008000f00 */
[----:B------:R-:W-:Y:S01]  /*84b0*/  IMAD.U32 R6, RZ, RZ, UR6 ;  /* 0x00000006ff067e24 */ /* 0x000fe2000f8e00ff */
[----:B---3--:R-:W-:Y:S01]  /*84c0*/  MOV R11, UR5 ;  /* 0x00000005000b7c02 */ /* 0x008fe20008000f00 */
[----:B------:R-:W-:Y:S02]  /*84d0*/  IMAD.U32 R10, RZ, RZ, UR4 ;  /* 0x00000004ff0a7e24 */ /* 0x000fe4000f8e00ff */
[----:B------:R-:W-:Y:S07]  /*84e0*/  LEPC R20, `(.L_x_113) ;  /* 0x000000001014794e */ /* 0x000fee0000000000 */
[----:B-1--4-:R-:W-:Y:S05]  /*84f0*/  CALL.ABS.NOINC R2 ;  /* 0x0000000002007343 */ /* 0x012fea0003c00000 */
.L_x_113:
[----:B------:R-:W-:Y:S05]  /*8500*/  BSYNC.RECONVERGENT B6 ;  /* 0x0000000000067941 */ /* 0x000fea0003800200 */
.L_x_112:
[----:B---3--:R-:W-:Y:S01]  /*8510*/  F2FP.F16.E4M3.UNPACK_B R4, R149 ;  /* 0x00000095ff04723e */ /* 0x008fe200020006ff */
        /* <DEDUP_REMOVED lines=13> */
[----:B----4-:R-:W-:Y:S01]  /*85f0*/  F2FP.F16.E4M3.UNPACK_B R125, R159.H1 ;  /* 0x0000009fff7d723e */ /* 0x010fe200030006ff */
        /* <DEDUP_REMOVED lines=262> */
[----:B------:R-:W-:Y:S02]  /*9660*/  UIADD3 UR8, UP0, UPT, UR52, 0x680, URZ ;  /* 0x0000068034087890 */ /* 0x000fe4000ff1e0ff */
[----:B------:R-:W-:Y:S02]  /*9670*/  UIADD3 UR5, UPT, UPT, UR41, 0x80, URZ ;  /* 0x0000008029057890 */ /* 0x000fe4000fffe0ff */
[----:B------:R-:W-:Y:S01]  /*9680*/  MOV R188, UR10 ;  /* 0x0000000a00bc7c02 */ /* 0x000fe20008000f00 */
[----:B------:R-:W-:Y:S01]  /*9690*/  UIADD3.X UR9, UPT, UPT, URZ, UR53, URZ, UP0, !UPT ;  /* 0x00000035ff097290 */ /* 0x000fe200087fe4ff */
[----:B------:R-:W-:Y:S02]  /*96a0*/  UMOV UR6, UR42 ;  /* 0x0000002a00067c82 */ /* 0x000fe40008000000 */
[----:B------:R-:W-:Y:S01]  /*96b0*/  R2UR UR4, R188 ;  /* 0x00000000bc0472ca */ /* 0x000fe200000e0000 */
[----:B------:R-:W-:Y:S11]  /*96c0*/  UMOV UR7, UR36 ;  /* 0x0000002400077c82 */ /* 0x000ff60008000000 */
[----:B------:R-:W-:Y:S01]  /*96d0*/  @!UPT UIADD3 URZ, UPT, UPT, URZ, URZ, URZ ;  /* 0x000000fffffff290 */ /* 0x000fe2000fffe0ff */
[----:B------:R2:W-:Y:S01]  /*96e0*/  UTMASTG.3D [UR4], [UR8] ;  /* 0x00000004080073b5 */ /* 0x0005e20008010000 */
[----:B------:R0:W-:Y:S01]  /*96f0*/  UTMACMDFLUSH ;  /* 0x00000000000079b7 */ /* 0x0001e20000000000 */
[----:B--2---:R-:W-:Y:S04]  /*9700*/  DEPBAR.LE SB0, 0x1 ;  /* 0x000080400000791a */ /* 0x004fe80000000000 */
.L_x_115:
[----:B------:R-:W-:Y:S05]  /*9710*/  BSYNC.RECONVERGENT B0 ;  /* 0x0000000000007941 */ /* 0x000fea0003800200 */
.L_x_114:
        /* <DEDUP_REMOVED lines=16> */
.L_x_119:
[----:B------:R-:W-:Y:S05]  /*9820*/  BSYNC B0 ;  /* 0x0000000000007941 */ /* 0x000fea0003800000 */
.L_x_118:
        /* <DEDUP_REMOVED lines=20> */
.L_x_117:
[----:B------:R-:W-:Y:S05]  /*9970*/  BSYNC B1 ;  /* 0x0000000000017941 */ /* 0x000fea0003800000 */
.L_x_116:
[----:B--2---:R-:W-:Y:S05]  /*9980*/  VIADD R0, R80, 0xc0 ;  /* 0x000000c050007836 */ /* 0x004fea0000000000 */
        /* <DEDUP_REMOVED lines=20> */
.L_x_121:
[----:B------:R-:W-:Y:S01]  /*9ad0*/  ISETP.NE.AND P0, PT, R189, RZ, PT ;  /* 0x000000ffbd00720c */ /* 0x000fe20003f05270 */
[----:B------:R-:W-:Y:S05]  /*9ae0*/  WARPSYNC.ALL ;  /* 0x0000000000007948 */ /* 0x000fea0003800000 */
[----:B------:R-:W-:Y:S01]  /*9af0*/  R2UR UR4, R80 ;  /* 0x00000000500472ca */ /* 0x000fe200000e0000 */
[----:B------:R-:W-:Y:S01]  /*9b00*/  BSSY.RECONVERGENT B0, `(.L_x_122) ;  /* 0x000011d000007945 */ /* 0x000fe20003800200 */
[----:B---3--:R-:W-:Y:S02]  /*9b10*/  F2FP.F16.E4M3.UNPACK_B R11, R149 ;  /* 0x00000095ff0b723e */ /* 0x008fe400020006ff */
[----:B------:R-:W-:Y:S02]  /*9b20*/  F2FP.F16.E4M3.UNPACK_B R10, R150 ;  /* 0x00000096ff0a723e */ /* 0x000fe400020006ff */
[----:B------:R-:W-:Y:S01]  /*9b30*/  F2FP.F16.E4M3.UNPACK_B R9, R151 ;  /* 0x00000097ff09723e */ /* 0x000fe200020006ff */
[--C-:B------:R-:W-:Y:S01]  /*9b40*/  HADD2.F32 R83, -RZ, R11.reuse.H0_H0 ;  /* 0x2000000bff537230 */ /* 0x100fe20000004100 */
[----:B----4-:R-:W-:Y:S01]  /*9b50*/  F2FP.F16.E4M3.UNPACK_B R8, R152 ;  /* 0x00000098ff08723e */ /* 0x010fe200020006ff */
[----:B------:R-:W-:Y:S01]  /*9b60*/  HADD2.F32 R84, -RZ, R11.H1_H1 ;  /* 0x3000000bff547230 */ /* 0x000fe20000004100 */
[----:B------:R-:W-:Y:S01]  /*9b70*/  F2FP.F16.E4M3.UNPACK_B R7, R153 ;  /* 0x00000099ff07723e */ /* 0x000fe200020006ff */
[--C-:B------:R-:W-:Y:S01]  /*9b80*/  HADD2.F32 R87, -RZ, R10.reuse.H0_H0 ;  /* 0x2000000aff577230 */ /* 0x100fe20000004100 */
[----:B------:R-:W-:Y:S01]  /*9b90*/  F2FP.F16.E4M3.UNPACK_B R6, R154 ;  /* 0x0000009aff06723e */ /* 0x000fe200020006ff */
[----:B------:R-:W-:Y:S01]  /*9ba0*/  HADD2.F32 R88, -RZ, R10.H1_H1 ;  /* 0x3000000aff587230 */ /* 0x000fe20000004100 */
[----:B------:R-:W-:Y:S01]  /*9bb0*/  F2FP.F16.E4M3.UNPACK_B R5, R155 ;  /* 0x0000009bff05723e */ /* 0x000fe200020006ff */
[--C-:B------:R-:W-:Y:S01]  /*9bc0*/  HADD2.F32 R91, -RZ, R9.reuse.H0_H0 ;  /* 0x20000009ff5b7230 */ /* 0x100fe20000004100 */
[----:B-1----:R-:W-:Y:S01]  /*9bd0*/  F2FP.F16.E4M3.UNPACK_B R4, R156 ;  /* 0x0000009cff04723e */ /* 0x002fe200020006ff */
[----:B------:R-:W-:Y:S01]  /*9be0*/  HADD2.F32 R92, -RZ, R9.H1_H1 ;  /* 0x30000009ff5c7230 */ /* 0x000fe20000004100 */
[-C--:B------:R-:W-:Y:S01]  /*9bf0*/  F2FP.F16.E4M3.UNPACK_B R2, R148.reuse ;  /* 0x00000094ff02723e */ /* 0x080fe200020006ff */
[--C-:B------:R-:W-:Y:S01]  /*9c00*/  HADD2.F32 R95, -RZ, R8.reuse.H0_H0 ;  /* 0x20000008ff5f7230 */ /* 0x100fe20000004100 */
[----:B------:R-:W-:Y:S01]  /*9c10*/  F2FP.F16.E4M3.UNPACK_B R148, R148.H1 ;  /* 0x00000094ff94723e */ /* 0x000fe200030006ff */
[----:B------:R-:W-:Y:S01]  /*9c20*/  HADD2.F32 R97, -RZ, R8.H1_H1 ;  /* 0x30000008ff617230 */ /* 0x000fe20000004100 */
[----:B------:R-:W-:Y:S01]  /*9c30*/  F2FP.F16.E4M3.UNPACK_B R149, R149.H1 ;  /* 0x00000095ff95723e */ /* 0x000fe200030006ff */
[--C-:B------:R-:W-:Y:S01]  /*9c40*/  HADD2.F32 R98, -RZ, R7.reuse.H0_H0 ;  /* 0x20000007ff627230 */ /* 0x100fe20000004100 */
[----:B------:R-:W-:Y:S01]  /*9c50*/  F2FP.F16.E4M3.UNPACK_B R150, R150.H1 ;  /* 0x00000096ff96723e */ /* 0x000fe200030006ff */
[----:B------:R-:W-:Y:S01]  /*9c60*/  HADD2.F32 R101, -RZ, R7.H1_H1 ;  /* 0x30000007ff657230 */ /* 0x000fe20000004100 */
[----:B------:R-:W-:Y:S01]  /*9c70*/  F2FP.F16.E4M3.UNPACK_B R151, R151.H1 ;  /* 0x00000097ff97723e */ /* 0x000fe200030006ff */
[--C-:B------:R-:W-:Y:S01]  /*9c80*/  HADD2.F32 R102, -RZ, R6.reuse.H0_H0 ;  /* 0x20000006ff667230 */ /* 0x100fe20000004100 */
[----:B------:R-:W-:Y:S01]  /*9c90*/  F2FP.F16.E4M3.UNPACK_B R138, R163 ;  /* 0x000000a3ff8a723e */ /* 0x000fe200020006ff */
[----:B------:R-:W-:Y:S01]  /*9ca0*/  HADD2.F32 R105, -RZ, R6.H1_H1 ;  /* 0x30000006ff697230 */ /* 0x000fe20000004100 */
[----:B------:R-:W-:Y:S01]  /*9cb0*/  R2UR UR5, R193 ;  /* 0x00000000c10572ca */ /* 0x000fe200000e0000 */
[--C-:B------:R-:W-:Y:S01]  /*9cc0*/  HADD2.F32 R106, -RZ, R5.reuse.H0_H0 ;  /* 0x20000005ff6a7230 */ /* 0x100fe20000004100 */
[----:B------:R-:W-:Y:S01]  /*9cd0*/  F2FP.F16.E4M3.UNPACK_B R116, R157 ;  /* 0x0000009dff74723e */ /* 0x000fe200020006ff */
[----:B------:R-:W-:Y:S01]  /*9ce0*/  HADD2.F32 R109, -RZ, R5.H1_H1 ;  /* 0x30000005ff6d7230 */ /* 0x000fe20000004100 */
[----:B------:R-:W-:Y:S01]  /*9cf0*/  F2FP.F16.E4M3.UNPACK_B R120, R158 ;  /* 0x0000009eff78723e */ /* 0x000fe200020006ff */
[--C-:B------:R-:W-:Y:S01]  /*9d00*/  HADD2.F32 R110, -RZ, R4.reuse.H0_H0 ;  /* 0x20000004ff6e7230 */ /* 0x100fe20000004100 */
[----:B------:R-:W-:Y:S01]  /*9d10*/  F2FP.F16.E4M3.UNPACK_B R124, R159 ;  /* 0x0000009fff7c723e */ /* 0x000fe200020006ff */
[----:B------:R-:W-:Y:S01]  /*9d20*/  HADD2.F32 R113, -RZ, R4.H1_H1 ;  /* 0x30000004ff717230 */ /* 0x000fe20000004100 */
[----:B------:R-:W-:Y:S01]  /*9d30*/  F2FP.F16.E4M3.UNPACK_B R128, R160 ;  /* 0x000000a0ff80723e */ /* 0x000fe200020006ff */
[----:B------:R-:W1:Y:S01]  /*9d40*/  LDTM.x64 R4, tmem[UR4+0xc0] ;  /* 0x0000c004000479ee */ /* 0x000e620008340000 */
[--C-:B------:R-:W-:Y:S01]  /*9d50*/  HADD2.F32 R0, -RZ, R2.reuse.H0_H0 ;  /* 0x20000002ff007230 */ /* 0x100fe20000004100 */
[----:B------:R-:W-:Y:S01]  /*9d60*/  NOP ;  /* 0x0000000000007918 */ /* 0x000fe20000000000 */
[----:B------:R-:W-:Y:S01]  /*9d70*/  HADD2.F32 R2, -RZ, R2.H1_H1 ;  /* 0x30000002ff027230 */ /* 0x000fe20000004100 */
[----:B------:R-:W-:Y:S01]  /*9d80*/  UIADD3 UR5, UPT, UPT, UR5, 0xb0, URZ ;  /* 0x000000b005057890 */ /* 0x000fe2000fffe0ff */
[--C-:B------:R-:W-:Y:S01]  /*9d90*/  HADD2.F32 R86, -RZ, R149.reuse.H1_H1 ;  /* 0x30000095ff567230 */ /* 0x100fe20000004100 */
[----:B------:R-:W-:Y:S01]  /*9da0*/  F2FP.F16.E4M3.UNPACK_B R132, R161 ;  /* 0x000000a1ff84723e */ /* 0x000fe200020006ff */
[--C-:B------:R-:W-:Y:S01]  /*9db0*/  HADD2.F32 R114, -RZ, R116.reuse.H0_H0 ;  /* 0x20000074ff727230 */ /* 0x100fe20000004100 */
[----:B------:R-:W-:Y:S01]  /*9dc0*/  UPRMT UR5, UR37, 0x654, UR5 ;  /* 0x0000065425057896 */ /* 0x000fe20008000005 */
[----:B------:R-:W-:Y:S01]  /*9dd0*/  HADD2.F32 R117, -RZ, R116.H1_H1 ;  /* 0x30000074ff757230 */ /* 0x000fe20000004100 */
[----:B------:R-:W-:Y:S01]  /*9de0*/  F2FP.F16.E4M3.UNPACK_B R136, R162 ;  /* 0x000000a2ff88723e */ /* 0x000fe200020006ff */
[--C-:B------:R-:W-:Y:S01]  /*9df0*/  HADD2.F32 R118, -RZ, R120.reuse.H0_H0 ;  /* 0x20000078ff767230 */ /* 0x100fe20000004100 */
[----:B------:R-:W-:Y:S01]  /*9e00*/  F2FP.F16.E4M3.UNPACK_B R152, R152.H1 ;  /* 0x00000098ff98723e */ /* 0x000fe200030006ff */
[----:B------:R-:W-:Y:S01]  /*9e10*/  HADD2.F32 R121, -RZ, R120.H1_H1 ;  /* 0x30000078ff797230 */ /* 0x000fe20000004100 */
[----:B------:R-:W-:Y:S01]  /*9e20*/  F2FP.F16.E4M3.UNPACK_B R153, R153.H1 ;  /* 0x00000099ff99723e */ /* 0x000fe200030006ff */
[--C-:B------:R-:W-:Y:S01]  /*9e30*/  HADD2.F32 R122, -RZ, R124.reuse.H0_H0 ;  /* 0x2000007cff7a7230 */ /* 0x100fe20000004100 */
[----:B------:R-:W-:Y:S01]  /*9e40*/  F2FP.F16.E4M3.UNPACK_B R154, R154.H1 ;  /* 0x0000009aff9a723e */ /* 0x000fe200030006ff */
[----:B-1----:R-:W-:Y:S01]  /*9e50*/  SYNCS.ARRIVE.TRANS64.RED.A1T0 RZ, [UR5], RZ ;  /* 0x000000ffffff79a7 */ /* 0x002fe20008100405 */
[----:B------:R-:W-:Y:S01]  /*9e60*/  HADD2.F32 R125, -RZ, R124.H1_H1 ;  /* 0x3000007cff7d7230 */ /* 0x000fe20000004100 */
[----:B------:R-:W-:Y:S01]  /*9e70*/  F2FP.F16.E4M3.UNPACK_B R155, R155.H1 ;  /* 0x0000009bff9b723e */ /* 0x000fe200030006ff */
[--C-:B------:R-:W-:Y:S01]  /*9e80*/  HADD2.F32 R126, -RZ, R128.reuse.H0_H0 ;  /* 0x20000080ff7e7230 */ /* 0x100fe20000004100 */
[----:B------:R-:W-:Y:S01]  /*9e90*/  F2FP.F16.E4M3.UNPACK_B R156, R156.H1 ;  /* 0x0000009cff9c723e */ /* 0x000fe200030006ff */
[----:B------:R-:W-:Y:S01]  /*9ea0*/  HADD2.F32 R129, -RZ, R128.H1_H1 ;  /* 0x30000080ff817230 */ /* 0x000fe20000004100 */
[----:B------:R-:W-:Y:S01]  /*9eb0*/  F2FP.F16.E4M3.UNPACK_B R157, R157.H1 ;  /* 0x0000009dff9d723e */ /* 0x000fe200030006ff */
[C---:B------:R-:W-:Y:S01]  /*9ec0*/  FMUL R4, R78.reuse, R4 ;  /* 0x000000044e047220 */ /* 0x040fe20000400000 */
[C---:B------:R-:W-:Y:S01]  /*9ed0*/  FMUL R5, R78.reuse, R5 ;  /* 0x000000054e057220 */ /* 0x040fe20000400000 */
[----:B------:R-:W-:Y:S02]  /*9ee0*/  HADD2.F32 R3, -RZ, R148.H0_H0 ;  /* 0x20000094ff037230 */ /* 0x000fe40000004100 */
        /* <DEDUP_REMOVED lines=11> */
[----:B------:R-:W-:Y:S02]  /*9fa0*/  HADD2.F32 R130, -RZ, R132.H0_H0 ;  /* 0x20000084ff827230 */ /* 0x000fe40000004100 */
[C---:B------:R-:W-:Y:S01]  /*9fb0*/  FMUL R6, R78.reuse, R6 ;  /* 0x000000064e067220 */ /* 0x040fe20000400000 */
[----:B------:R-:W-:Y:S02]  /*9fc0*/  HADD2.F32 R82, -RZ, R148.H1_H1 ;  /* 0x30000094ff527230 */ /* 0x000fe40000004100 */
[C---:B------:R-:W-:Y:S01]  /*9fd0*/  FMUL R7, R78.reuse, R7 ;  /* 0x000000074e077220 */ /* 0x040fe20000400000 */
[----:B------:R-:W-:Y:S02]  /*9fe0*/  HADD2.F32 R85, -RZ, R149.H0_H0 ;  /* 0x20000095ff557230 */ /* 0x000fe40000004100 */
[C---:B------:R-:W-:Y:S01]  /*9ff0*/  FFMA R6, R81.reuse, R3, R6 ;  /* 0x0000000351067223 */ /* 0x040fe20000000006 */
[----:B------:R-:W-:Y:S02]  /*a000*/  HADD2.F32 R133, -RZ, R132.H1_H1 ;  /* 0x30000084ff857230 */ /* 0x000fe40000004100 */
[C---:B------:R-:W-:Y:S01]  /*a010*/  FFMA R7, R81.reuse, R82, R7 ;  /* 0x0000005251077223 */ /* 0x040fe20000000007 */
[C---:B------:R-:W-:Y:S01]  /*a020*/  FFMA R8, R81.reuse, R83, R8 ;  /* 0x0000005351087223 */ /* 0x040fe20000000008 */
[C---:B------:R-:W-:Y:S01]  /*a030*/  FFMA R9, R81.reuse, R84, R9 ;  /* 0x0000005451097223 */ /* 0x040fe20000000009 */
[--C-:B------:R-:W-:Y:S02]  /*a040*/  HADD2.F32 R82, -RZ, R138.reuse.H0_H0 ;  /* 0x2000008aff527230 */ /* 0x100fe40000004100 */
[C---:B------:R-:W-:Y:S01]  /*a050*/  FMUL R10, R78.reuse, R10 ;  /* 0x0000000a4e0a7220 */ /* 0x040fe20000400000 */
[----:B------:R-:W-:Y:S02]  /*a060*/  HADD2.F32 R83, -RZ, R138.H1_H1 ;  /* 0x3000008aff537230 */ /* 0x000fe40000004100 */
[C---:B------:R-:W-:Y:S01]  /*a070*/  FMUL R11, R78.reuse, R11 ;  /* 0x0000000b4e0b7220 */ /* 0x040fe20000400000 */
[----:B------:R-:W-:Y:S02]  /*a080*/  HADD2.F32 R89, -RZ, R150.H0_H0 ;  /* 0x20000096ff597230 */ /* 0x000fe40000004100 */
[C---:B------:R-:W-:Y:S01]  /*a090*/  FFMA R10, R81.reuse, R85, R10 ;  /* 0x00000055510a7223 */ /* 0x040fe2000000000a */
[--C-:B------:R-:W-:Y:S02]  /*a0a0*/  HADD2.F32 R134, -RZ, R136.reuse.H0_H0 ;  /* 0x20000088ff867230 */ /* 0x100fe40000004100 */
[C---:B------:R-:W-:Y:S01]  /*a0b0*/  FFMA R11, R81.reuse, R86, R11 ;  /* 0x00000056510b7223 */ /* 0x040fe2000000000b */
[C---:B------:R-:W-:Y:S01]  /*a0c0*/  FFMA R12, R81.reuse, R87, R12 ;  /* 0x00000057510c7223 */ /* 0x040fe2000000000c */
[----:B------:R-:W-:Y:S01]  /*a0d0*/  FFMA R13, R81, R88, R13 ;  /* 0x00000058510d7223 */ /* 0x000fe2000000000d */
[----:B------:R-:W-:Y:S01]  /*a0e0*/  F2FP.SATFINITE.E4M3.F32.PACK_AB_MERGE_C R86, R7, R6, RZ ;  /* 0x000000060756723e */ /* 0x000fe200048070ff */
[C---:B------:R-:W-:Y:S01]  /*a0f0*/  FMUL R7, R78.reuse, R24 ;  /* 0x000000184e077220 */ /* 0x040fe20000400000 */
[----:B------:R-:W-:Y:S01]  /*a100*/  F2FP.SATFINITE.E4M3.F32.PACK_AB_MERGE_C R138, R11, R10, RZ ;  /* 0x0000000a0b8a723e */ /* 0x000fe200048070ff */
[C---:B------:R-:W-:Y:S01]  /*a110*/  FMUL R10, R78.reuse, R25 ;  /* 0x000000194e0a7220 */ /* 0x040fe20000400000 */
[C---:B------:R-:W-:Y:S01]  /*a120*/  FMUL R25, R78.reuse, R32 ;  /* 0x000000204e197220 */ /* 0x040fe20000400000 */
[----:B------:R-:W-:Y:S02]  /*a130*/  HADD2.F32 R137, -RZ, R136.H1_H1 ;  /* 0x30000088ff897230 */ /* 0x000fe40000004100 */
[C---:B------:R-:W-:Y:S01]  /*a140*/  FMUL R14, R78.reuse, R14 ;  /* 0x0000000e4e0e7220 */ /* 0x040fe20000400000 */
[----:B------:R-:W-:Y:S02]  /*a150*/  HADD2.F32 R90, -RZ, R150.H1_H1 ;  /* 0x30000096ff5a7230 */ /* 0x000fe40000004100 */
[C---:B------:R-:W-:Y:S01]  /*a160*/  FMUL R15, R78.reuse, R15 ;  /* 0x0000000f4e0f7220 */ /* 0x040fe20000400000 */
[--C-:B------:R-:W-:Y:S02]  /*a170*/  HADD2.F32 R93, -RZ, R151.reuse.H0_H0 ;  /* 0x20000097ff5d7230 */ /* 0x100fe40000004100 */
[C---:B------:R-:W-:Y:S01]  /*a180*/  FFMA R14, R81.reuse, R89, R14 ;  /* 0x00000059510e7223 */ /* 0x040fe2000000000e */
[----:B------:R-:W-:Y:S02]  /*a190*/  HADD2.F32 R94, -RZ, R151.H1_H1 ;  /* 0x30000097ff5e7230 */ /* 0x000fe40000004100 */
[C---:B------:R-:W-:Y:S01]  /*a1a0*/  FFMA R15, R81.reuse, R90, R15 ;  /* 0x0000005a510f7223 */ /* 0x040fe2000000000f */
[C---:B------:R-:W-:Y:S01]  /*a1b0*/  FFMA R16, R81.reuse, R91, R16 ;  /* 0x0000005b51107223 */ /* 0x040fe20000000010 */
[----:B------:R-:W-:Y:S01]  /*a1c0*/  FFMA R17, R81, R92, R17 ;  /* 0x0000005c51117223 */ /* 0x000fe20000000011 */
[C---:B------:R-:W-:Y:S01]  /*a1d0*/  FMUL R18, R78.reuse, R18 ;  /* 0x000000124e127220 */ /* 0x040fe20000400000 */
[C---:B------:R-:W-:Y:S01]  /*a1e0*/  FMUL R19, R78.reuse, R19 ;  /* 0x000000134e137220 */ /* 0x040fe20000400000 */
[--C-:B------:R-:W-:Y:S01]  /*a1f0*/  HADD2.F32 R96, -RZ, R152.reuse.H0_H0 ;  /* 0x20000098ff607230 */ /* 0x100fe20000004100 */
[----:B------:R-:W-:Y:S01]  /*a200*/  F2FP.SATFINITE.E4M3.F32.PACK_AB_MERGE_C R14, R15, R14, RZ ;  /* 0x0000000e0f0e723e */ /* 0x000fe200048070ff */
[C---:B------:R-:W-:Y:S01]  /*a210*/  FFMA R18, R81.reuse, R93, R18 ;  /* 0x0000005d51127223 */ /* 0x040fe20000000012 */
[C---:B------:R-:W-:Y:S01]  /*a220*/  FFMA R19, R81.reuse, R94, R19 ;  /* 0x0000005e51137223 */ /* 0x040fe20000000013 */
[C---:B------:R-:W-:Y:S01]  /*a230*/  FFMA R0, R81.reuse, R95, R0 ;  /* 0x0000005f51007223 */ /* 0x040fe20000000000 */
[----:B------:R-:W-:Y:S01]  /*a240*/  FFMA R2, R81, R97, R2 ;  /* 0x0000006151027223 */ /* 0x000fe20000000002 */
[----:B------:R-:W-:Y:S02]  /*a250*/  HADD2.F32 R99, -RZ, R152.H1_H1 ;  /* 0x30000098ff637230 */ /* 0x000fe40000004100 */
[C---:B------:R-:W-:Y:S01]  /*a260*/  FMUL R3, R78.reuse, R22 ;  /* 0x000000164e037220 */ /* 0x040fe20000400000 */
[----:B------:R-:W-:Y:S01]  /*a270*/  F2FP.SATFINITE.E4M3.F32.PACK_AB_MERGE_C R18, R19, R18, RZ ;  /* 0x000000121312723e */ /* 0x000fe200048070ff */
[C---:B------:R-:W-:Y:S01]  /*a280*/  FMUL R22, R78.reuse, R29 ;  /* 0x0000001d4e167220 */ /* 0x040fe20000400000 */
[C---:B------:R-:W-:Y:S01]  /*a290*/  FMUL R29, R78.reuse, R36 ;  /* 0x000000244e1d7220 */ /* 0x040fe20000400000 */
[C---:B------:R-:W-:Y:S01]  /*a2a0*/  FFMA R3, R81.reuse, R96, R3 ;  /* 0x0000006051037223 */ /* 0x040fe20000000003 */
[C---:B------:R-:W-:Y:S01]  /*a2b0*/  FMUL R6, R78.reuse, R23 ;  /* 0x000000174e067220 */ /* 0x040fe20000400000 */
[--C-:B------:R-:W-:Y:S02]  /*a2c0*/  HADD2.F32 R100, -RZ, R153.reuse.H0_H0 ;  /* 0x20000099ff647230 */ /* 0x100fe40000004100 */
[C---:B------:R-:W-:Y:S01]  /*a2d0*/  FMUL R11, R78.reuse, R26 ;  /* 0x0000001a4e0b7220 */ /* 0x040fe20000400000 */
[----:B------:R-:W-:Y:S02]  /*a2e0*/  HADD2.F32 R103, -RZ, R153.H1_H1 ;  /* 0x30000099ff677230 */ /* 0x000fe40000004100 */
[C---:B------:R-:W-:Y:S01]  /*a2f0*/  FFMA R6, R81.reuse, R99, R6 ;  /* 0x0000006351067223 */ /* 0x040fe20000000006 */
[C---:B------:R-:W-:Y:S01]  /*a300*/  FFMA R7, R81.reuse, R98, R7 ;  /* 0x0000006251077223 */ /* 0x040fe20000000007 */
[C---:B------:R-:W-:Y:S01]  /*a310*/  FFMA R10, R81.reuse, R101, R10 ;  /* 0x00000065510a7223 */ /* 0x040fe2000000000a */
[C---:B------:R-:W-:Y:S01]  /*a320*/  FFMA R11, R81.reuse, R100, R11 ;  /* 0x00000064510b7223 */ /* 0x040fe2000000000b */
[----:B------:R-:W-:Y:S01]  /*a330*/  FMUL R26, R78, R33 ;  /* 0x000000214e1a7220 */ /* 0x000fe20000400000 */
[----:B------:R-:W-:Y:S01]  /*a340*/  F2FP.SATFINITE.E4M3.F32.PACK_AB_MERGE_C R3, R6, R3, RZ ;  /* 0x000000030603723e */ /* 0x000fe200048070ff */
[C---:B------:R-:W-:Y:S01]  /*a350*/  FMUL R33, R78.reuse, R40 ;  /* 0x000000284e217220 */ /* 0x040fe20000400000 */
        /* <DEDUP_REMOVED lines=8> */
[C---:B------:R-:W-:Y:S01]  /*a3e0*/  FMUL R30, R78.reuse, R37 ;  /* 0x000000254e1e7220 */ /* 0x040fe20000400000 */
[C---:B------:R-:W-:Y:S01]  /*a3f0*/  FMUL R37, R78.reuse, R44 ;  /* 0x0000002c4e257220 */ /* 0x040fe20000400000 */
[C---:B------:R-:W-:Y:S01]  /*a400*/  FMUL R24, R78.reuse, R31 ;  /* 0x0000001f4e187220 */ /* 0x040fe20000400000 */
[----:B------:R-:W-:Y:S01]  /*a410*/  F2FP.F16.E4M3.UNPACK_B R158, R158.H1 ;  /* 0x0000009eff9e723e */ /* 0x000fe200030006ff */
[--C-:B------:R-:W-:Y:S02]  /*a420*/  HADD2.F32 R108, -RZ, R155.reuse.H0_H0 ;  /* 0x2000009bff6c7230 */ /* 0x100fe40000004100 */
[----:B------:R-:W-:Y:S01]  /*a430*/  FMUL R27, R78, R34 ;  /* 0x000000224e1b7220 */ /* 0x000fe20000400000 */
[----:B------:R-:W-:Y:S02]  /*a440*/  HADD2.F32 R111, -RZ, R155.H1_H1 ;  /* 0x3000009bff6f7230 */ /* 0x000fe40000004100 */
[C---:B------:R-:W-:Y:S01]  /*a450*/  FFMA R24, R81.reuse, R107, R24 ;  /* 0x0000006b51187223 */ /* 0x040fe20000000018 */
[----:B------:R-:W-:Y:S01]  /*a460*/  F2FP.F16.E4M3.UNPACK_B R159, R159.H1 ;  /* 0x0000009fff9f723e */ /* 0x000fe200030006ff */
[C---:B------:R-:W-:Y:S01]  /*a470*/  FFMA R25, R81.reuse, R106, R25 ;  /* 0x0000006a51197223 */ /* 0x040fe20000000019 */
[C---:B------:R-:W-:Y:S01]  /*a480*/  FFMA R26, R81.reuse, R109, R26 ;  /* 0x0000006d511a7223 */ /* 0x040fe2000000001a */
[----:B------:R-:W-:Y:S01]  /*a490*/  F2FP.F16.E4M3.UNPACK_B R160, R160.H1 ;  /* 0x000000a0ffa0723e */ /* 0x000fe200030006ff */
[C---:B------:R-:W-:Y:S01]  /*a4a0*/  FFMA R27, R81.reuse, R108, R27 ;  /* 0x0000006c511b7223 */ /* 0x040fe2000000001b */
[----:B------:R-:W-:Y:S01]  /*a4b0*/  F2FP.SATFINITE.E4M3.F32.PACK_AB_MERGE_C R6, R24, R23, RZ ;  /* 0x000000171806723e */ /* 0x000fe200048070ff */
[C---:B------:R-:W-:Y:S01]  /*a4c0*/  FMUL R34, R78.reuse, R41 ;  /* 0x000000294e227220 */ /* 0x040fe20000400000 */
[C---:B------:R-:W-:Y:S01]  /*a4d0*/  FMUL R41, R78.reuse, R48 ;  /* 0x000000304e297220 */ /* 0x040fe20000400000 */
[----:B------:R-:W-:Y:S01]  /*a4e0*/  FMUL R28, R78, R35 ;  /* 0x000000234e1c7220 */ /* 0x000fe20000400000 */
[----:B------:R-:W-:Y:S01]  /*a4f0*/  F2FP.F16.E4M3.UNPACK_B R161, R161.H1 ;  /* 0x000000a1ffa1723e */ /* 0x000fe200030006ff */
[--C-:B------:R-:W-:Y:S01]  /*a500*/  HADD2.F32 R112, -RZ, R156.reuse.H0_H0 ;  /* 0x2000009cff707230 */ /* 0x100fe20000004100 */
[----:B------:R-:W-:Y:S01]  /*a510*/  F2FP.SATFINITE.E4M3.F32.PACK_AB_MERGE_C R6, R22, R21, R6 ;  /* 0x000000151606723e */ /* 0x000fe20004807006 */
[C---:B------:R-:W-:Y:S01]  /*a520*/  FFMA R28, R81.reuse, R111, R28 ;  /* 0x0000006f511c7223 */ /* 0x040fe2000000001c */
[C---:B------:R-:W-:Y:S01]  /*a530*/  FFMA R29, R81.reuse, R110, R29 ;  /* 0x0000006e511d7223 */ /* 0x040fe2000000001d */
[C---:B------:R-:W-:Y:S01]  /*a540*/  FFMA R30, R81.reuse, R113, R30 ;  /* 0x00000071511e7223 */ /* 0x040fe2000000001e */
[----:B------:R-:W-:Y:S02]  /*a550*/  HADD2.F32 R115, -RZ, R156.H1_H1 ;  /* 0x3000009cff737230 */ /* 0x000fe40000004100 */
[C---:B------:R-:W-:Y:S01]  /*a560*/  FMUL R31, R78.reuse, R38 ;  /* 0x000000264e1f7220 */ /* 0x040fe20000400000 */
[----:B------:R-:W-:Y:S01]  /*a570*/  F2FP.F16.E4M3.UNPACK_B R162, R162.H1 ;  /* 0x000000a2ffa2723e */ /* 0x000fe200030006ff */
[C---:B------:R-:W-:Y:S01]  /*a580*/  FMUL R38, R78.reuse, R45 ;  /* 0x0000002d4e267220 */ /* 0x040fe20000400000 */
[C---:B------:R-:W-:Y:S01]  /*a590*/  FMUL R45, R78.reuse, R52 ;  /* 0x000000344e2d7220 */ /* 0x040fe20000400000 */
[----:B------:R-:W-:Y:S01]  /*a5a0*/  F2FP.F16.E4M3.UNPACK_B R163, R163.H1 ;  /* 0x000000a3ffa3723e */ /* 0x000fe200030006ff */
[----:B------:R-:W-:Y:S01]  /*a5b0*/  FFMA R31, R81, R112, R31 ;  /* 0x00000070511f7223 */ /* 0x000fe2000000001f */
[----:B------:R-:W-:Y:S01]  /*a5c0*/  FMUL R52, R78, R59 ;  /* 0x0000003b4e347220 */ /* 0x000fe20000400000 */
[----:B------:R-:W-:Y:S01]  /*a5d0*/  IADD3 R76, PT, PT, R76, 0x1, RZ ;  /* 0x000000014c4c7810 */ /* 0x000fe20007ffe0ff */
[C---:B------:R-:W-:Y:S01]  /*a5e0*/  FMUL R59, R78.reuse, R66 ;  /* 0x000000424e3b7220 */ /* 0x040fe20000400000 */
[----:B------:R-:W-:Y:S01]  /*a5f0*/  F2FP.SATFINITE.E4M3.F32.PACK_AB_MERGE_C R66, R13, R12, R14 ;  /* 0x0000000c0d42723e */ /* 0x000fe2000480700e */
[C---:B------:R-:W-:Y:S01]  /*a600*/  FMUL R32, R78.reuse, R39 ;  /* 0x000000274e207220 */ /* 0x040fe20000400000 */
[--C-:B------:R-:W-:Y:S02]  /*a610*/  HADD2.F32 R116, -RZ, R157.reuse.H0_H0 ;  /* 0x2000009dff747230 */ /* 0x100fe40000004100 */
[C---:B------:R-:W-:Y:S01]  /*a620*/  FMUL R35, R78.reuse, R42 ;  /* 0x0000002a4e237220 */ /* 0x040fe20000400000 */
[----:B------:R-:W-:Y:S02]  /*a630*/  HADD2.F32 R119, -RZ, R157.H1_H1 ;  /* 0x3000009dff777230 */ /* 0x000fe40000004100 */
[C---:B------:R-:W-:Y:S01]  /*a640*/  FFMA R32, R81.reuse, R115, R32 ;  /* 0x0000007351207223 */ /* 0x040fe20000000020 */
[----:B------:R-:W-:Y:S01]  /*a650*/  FMUL R36, R78, R43 ;  /* 0x0000002b4e247220 */ /* 0x000fe20000400000 */
[C---:B------:R-:W-:Y:S01]  /*a660*/  FFMA R33, R81.reuse, R114, R33 ;  /* 0x0000007251217223 */ /* 0x040fe20000000021 */
[C---:B------:R-:W-:Y:S01]  /*a670*/  FFMA R34, R81.reuse, R117, R34 ;  /* 0x0000007551227223 */ /* 0x040fe20000000022 */
[--C-:B------:R-:W-:Y:S01]  /*a680*/  HADD2.F32 R120, -RZ, R158.reuse.H0_H0 ;  /* 0x2000009eff787230 */ /* 0x100fe20000004100 */
[----:B------:R-:W-:Y:S01]  /*a690*/  F2FP.SATFINITE.E4M3.F32.PACK_AB_MERGE_C R32, R32, R31, RZ ;  /* 0x0000001f2020723e */ /* 0x000fe200048070ff */
[C---:B------:R-:W-:Y:S01]  /*a6a0*/  FFMA R35, R81.reuse, R116, R35 ;  /* 0x0000007451237223 */ /* 0x040fe20000000023 */
[----:B------:R-:W-:Y:S02]  /*a6b0*/  HADD2.F32 R123, -RZ, R158.H1_H1 ;  /* 0x3000009eff7b7230 */ /* 0x000fe40000004100 */
[----:B------:R-:W-:Y:S01]  /*a6c0*/  FMUL R39, R78, R46 ;  /* 0x0000002e4e277220 */ /* 0x000fe20000400000 */
[----:B------:R-:W-:Y:S01]  /*a6d0*/  F2FP.SATFINITE.E4M3.F32.PACK_AB_MERGE_C R32, R30, R29, R32 ;  /* 0x0000001d1e20723e */ /* 0x000fe20004807020 */
[C---:B------:R-:W-:Y:S01]  /*a6e0*/  FFMA R36, R81.reuse, R119, R36 ;  /* 0x0000007751247223 */ /* 0x040fe20000000024 */
[C---:B------:R-:W-:Y:S01]  /*a6f0*/  FMUL R40, R78.reuse, R47 ;  /* 0x0000002f4e287220 */ /* 0x040fe20000400000 */
[C---:B------:R-:W-:Y:S01]  /*a700*/  FFMA R37, R81.reuse, R118, R37 ;  /* 0x0000007651257223 */ /* 0x040fe20000000025 */
[C---:B------:R-:W-:Y:S01]  /*a710*/  FFMA R38, R81.reuse, R121, R38 ;  /* 0x0000007951267223 */ /* 0x040fe20000000026 */
[C---:B------:R-:W-:Y:S01]  /*a720*/  FMUL R42, R78.reuse, R49 ;  /* 0x000000314e2a7220 */ /* 0x040fe20000400000 */
        /* <DEDUP_REMOVED lines=8> */
[C---:B------:R-:W-:Y:S01]  /*a7b0*/  FMUL R57, R78.reuse, R64 ;  /* 0x000000404e397220 */ /* 0x040fe20000400000 */
[----:B------:R-:W-:Y:S01]  /*a7c0*/  FFMA R42, R81, R125, R42 ;  /* 0x0000007d512a7223 */ /* 0x000fe2000000002a */
[C---:B------:R-:W-:Y:S01]  /*a7d0*/  FMUL R46, R78.reuse, R53 ;  /* 0x000000354e2e7220 */ /* 0x040fe20000400000 */
[--C-:B------:R-:W-:Y:S01]  /*a7e0*/  HADD2.F32 R128, -RZ, R160.reuse.H0_H0 ;  /* 0x200000a0ff807230 */ /* 0x100fe20000004100 */
[----:B------:R-:W-:Y:S01]  /*a7f0*/  F2FP.SATFINITE.E4M3.F32.PACK_AB_MERGE_C R64, R5, R4, R86 ;  /* 0x000000040540723e */ /* 0x000fe20004807056 */
[C---:B------:R-:W-:Y:S01]  /*a800*/  FMUL R51, R78.reuse, R58 ;  /* 0x0000003a4e337220 */ /* 0x040fe20000400000 */
[C---:B------:R-:W-:Y:S01]  /*a810*/  FMUL R53, R78.reuse, R60 ;  /* 0x0000003c4e357220 */ /* 0x040fe20000400000 */
[C---:B------:R-:W-:Y:S01]  /*a820*/  FFMA R43, R81.reuse, R124, R43 ;  /* 0x0000007c512b7223 */ /* 0x040fe2000000002b */
[----:B------:R-:W-:Y:S02]  /*a830*/  HADD2.F32 R131, -RZ, R160.H1_H1 ;  /* 0x300000a0ff837230 */ /* 0x000fe40000004100 */
[C---:B------:R-:W-:Y:S01]  /*a840*/  FMUL R47, R78.reuse, R54 ;  /* 0x000000364e2f7220 */ /* 0x040fe20000400000 */
[C---:B------:R-:W-:Y:S01]  /*a850*/  FMUL R58, R78.reuse, R65 ;  /* 0x000000414e3a7220 */ /* 0x040fe20000400000 */
[----:B------:R-:W-:Y:S01]  /*a860*/  FMUL R60, R78, R67 ;  /* 0x000000434e3c7220 */ /* 0x000fe20000400000 */
[----:B------:R-:W-:Y:S01]  /*a870*/  F2FP.SATFINITE.E4M3.F32.PACK_AB_MERGE_C R5, R20, R11, RZ ;  /* 0x0000000b1405723e */ /* 0x000fe200048070ff */
[----:B------:R-:W-:Y:S01]  /*a880*/  FFMA R44, R81, R127, R44 ;  /* 0x0000007f512c7223 */ /* 0x000fe2000000002c */
[C---:B------:R-:W-:Y:S01]  /*a890*/  FMUL R48, R78.reuse, R55 ;  /* 0x000000374e307220 */ /* 0x040fe20000400000 */
[----:B------:R-:W-:Y:S01]  /*a8a0*/  F2FP.SATFINITE.E4M3.F32.PACK_AB_MERGE_C R65, R9, R8, R138 ;  /* 0x000000080941723e */ /* 0x000fe2000480708a */
[----:B------:R-:W-:Y:S01]  /*a8b0*/  FFMA R45, R81, R126, R45 ;  /* 0x0000007e512d7223 */ /* 0x000fe2000000002d */
[----:B------:R-:W-:Y:S01]  /*a8c0*/  F2FP.SATFINITE.E4M3.F32.PACK_AB_MERGE_C R67, R17, R16, R18 ;  /* 0x000000101143723e */ /* 0x000fe20004807012 */
[----:B------:R-:W-:Y:S01]  /*a8d0*/  FMUL R49, R78, R56 ;  /* 0x000000384e317220 */ /* 0x000fe20000400000 */
[C---:B------:R-:W-:Y:S01]  /*a8e0*/  FFMA R46, R81.reuse, R129, R46 ;  /* 0x00000081512e7223 */ /* 0x040fe2000000002e */
[--C-:B------:R-:W-:Y:S02]  /*a8f0*/  HADD2.F32 R132, -RZ, R161.reuse.H0_H0 ;  /* 0x200000a1ff847230 */ /* 0x100fe40000004100 */
[C---:B------:R-:W-:Y:S01]  /*a900*/  FFMA R47, R81.reuse, R128, R47 ;  /* 0x00000080512f7223 */ /* 0x040fe2000000002f */
[----:B------:R1:W-:Y:S01]  /*a910*/  STS.128 [R172+UR49+0xa200], R64 ;  /* 0x00a20040ac007988 */ /* 0x0003e20008000c31 */
[----:B------:R-:W-:Y:S01]  /*a920*/  HADD2.F32 R135, -RZ, R161.H1_H1 ;  /* 0x300000a1ff877230 */ /* 0x000fe20000004100 */
[----:B------:R-:W-:Y:S01]  /*a930*/  F2FP.SATFINITE.E4M3.F32.PACK_AB_MERGE_C R5, R10, R7, R5 ;  /* 0x000000070a05723e */ /* 0x000fe20004807005 */
[C---:B------:R-:W-:Y:S01]  /*a940*/  FFMA R48, R81.reuse, R131, R48 ;  /* 0x0000008351307223 */ /* 0x040fe20000000030 */
[----:B------:R-:W-:Y:S01]  /*a950*/  F2FP.SATFINITE.E4M3.F32.PACK_AB_MERGE_C R7, R28, R27, RZ ;  /* 0x0000001b1c07723e */ /* 0x000fe200048070ff */
        /* <DEDUP_REMOVED lines=8> */
[----:B------:R-:W-:Y:S01]  /*a9e0*/  FMUL R56, R78, R63 ;  /* 0x0000003f4e387220 */ /* 0x000fe20000400000 */
[----:B------:R-:W-:Y:S01]  /*a9f0*/  F2FP.SATFINITE.E4M3.F32.PACK_AB_MERGE_C R4, R2, R0, R3 ;  /* 0x000000000204723e */ /* 0x000fe20004807003 */
[C---:B------:R-:W-:Y:S01]  /*aa00*/  FFMA R53, R81.reuse, R134, R53 ;  /* 0x0000008651357223 */ /* 0x040fe20000000035 */
[----:B------:R-:W-:Y:S01]  /*aa10*/  F2FP.SATFINITE.E4M3.F32.PACK_AB_MERGE_C R7, R26, R25, R7 ;  /* 0x000000191a07723e */ /* 0x000fe20004807007 */
[C---:B------:R-:W-:Y:S01]  /*aa20*/  FFMA R54, R81.reuse, R137, R54 ;  /* 0x0000008951367223 */ /* 0x040fe20000000036 */
[--C-:B------:R-:W-:Y:S02]  /*aa30*/  HADD2.F32 R84, -RZ, R163.reuse.H0_H0 ;  /* 0x200000a3ff547230 */ /* 0x100fe40000004100 */
[C---:B------:R-:W-:Y:S01]  /*aa40*/  FFMA R55, R81.reuse, R136, R55 ;  /* 0x0000008851377223 */ /* 0x040fe20000000037 */
[----:B------:R-:W-:Y:S01]  /*aa50*/  HADD2.F32 R85, -RZ, R163.H1_H1 ;  /* 0x300000a3ff557230 */ /* 0x000fe20000004100 */
[----:B------:R1:W-:Y:S01]  /*aa60*/  STS.128 [R192+0xa010], R4 ;  /* 0x00a01004c0007388 */ /* 0x0003e20000000c00 */
[----:B------:R-:W-:Y:S01]  /*aa70*/  F2FP.SATFINITE.E4M3.F32.PACK_AB_MERGE_C R35, R36, R35, RZ ;  /* 0x000000232423723e */ /* 0x000fe200048070ff */
[C---:B------:R-:W-:Y:S01]  /*aa80*/  FFMA R56, R81.reuse, R139, R56 ;  /* 0x0000008b51387223 */ /* 0x040fe20000000038 */
[----:B------:R-:W-:Y:S01]  /*aa90*/  F2FP.SATFINITE.E4M3.F32.PACK_AB_MERGE_C R39, R40, R39, RZ ;  /* 0x000000272827723e */ /* 0x000fe200048070ff */
[C---:B------:R-:W-:Y:S01]  /*aaa0*/  FFMA R57, R81.reuse, R82, R57 ;  /* 0x0000005251397223 */ /* 0x040fe20000000039 */
[----:B------:R-:W-:Y:S01]  /*aab0*/  F2FP.SATFINITE.E4M3.F32.PACK_AB_MERGE_C R43, R44, R43, RZ ;  /* 0x0000002b2c2b723e */ /* 0x000fe200048070ff */
[C---:B------:R-:W-:Y:S01]  /*aac0*/  FFMA R58, R81.reuse, R83, R58 ;  /* 0x00000053513a7223 */ /* 0x040fe2000000003a */
[C---:B------:R-:W-:Y:S01]  /*aad0*/  FFMA R59, R81.reuse, R84, R59 ;  /* 0x00000054513b7223 */ /* 0x040fe2000000003b */
[----:B------:R-:W-:Y:S01]  /*aae0*/  F2FP.SATFINITE.E4M3.F32.PACK_AB_MERGE_C R33, R34, R33, R35 ;  /* 0x000000212221723e */ /* 0x000fe20004807023 */
        /* <DEDUP_REMOVED lines=11> */
[----:B------:R-:W-:Y:S05]  /*aba0*/  F2FP.SATFINITE.E4M3.F32.PACK_AB_MERGE_C R51, R58, R57, R59 ;  /* 0x000000393a33723e */ /* 0x000fea000480703b */
        /* <DEDUP_REMOVED lines=18> */
.L_x_123:
[----:B------:R-:W-:Y:S05]  /*acd0*/  BSYNC.RECONVERGENT B0 ;  /* 0x0000000000007941 */ /* 0x000fea0003800200 */
.L_x_122:
[----:B------:R-:W-:Y:S01]  /*ace0*/  BAR.SYNC.DEFER_BLOCKING 0x1, 0x80 ;  /* 0x0042000000007b1d */ /* 0x000fe20000010000 */
[----:B------:R-:W-:Y:S01]  /*acf0*/  ISETP.NE.AND P2, PT, R190, RZ, PT ;  /* 0x000000ffbe00720c */ /* 0x000fe20003f45270 */
[----:B------:R-:W-:Y:S01]  /*ad00*/  IMAD.IADD R20, R75, 0x1, R147 ;  /* 0x000000014b147824 */ /* 0x000fe200078e0293 */
[----:B------:R-:W-:Y:S01]  /*ad10*/  ISETP.NE.AND P0, PT, R191, 0x2, PT ;  /* 0x00000002bf00780c */ /* 0x000fe20003f05270 */
[----:B------:R-:W-:Y:S01]  /*ad20*/  IMAD.IADD R21, R77, 0x1, R170 ;  /* 0x000000014d157824 */ /* 0x000fe200078e02aa */
[----:B------:R-:W-:Y:S02]  /*ad30*/  ISETP.NE.AND P1, PT, R76, 0x2, PT ;  /* 0x000000024c00780c */ /* 0x000fe40003f25270 */
[----:B------:R-:W-:Y:S02]  /*ad40*/  SEL R3, RZ, 0x1, P0 ;  /* 0x00000001ff037807 */ /* 0x000fe40000000000 */
[----:B------:R-:W-:Y:S02]  /*ad50*/  SEL R0, RZ, 0x1, P1 ;  /* 0x00000001ff007807 */ /* 0x000fe40000800000 */
[----:B------:R-:W-:Y:S02]  /*ad60*/  LOP3.LUT R182, R182, R3, RZ, 0x3c, !PT ;  /* 0x00000003b6b67212 */ /* 0x000fe400078e3cff */
[----:B------:R-:W-:Y:S02]  /*ad70*/  LOP3.LUT R183, R183, R0, RZ, 0x3c, !PT ;  /* 0x00000000b7b77212 */ /* 0x000fe400078e3cff */
[----:B------:R-:W-:Y:S02]  /*ad80*/  @P2 R2UR UR36, R179 ;  /* 0x00000000b32422ca */ /* 0x000fe400000e0000 */
[----:B------:R-:W-:Y:S02]  /*ad90*/  SEL R191, R191, RZ, P0 ;  /* 0x000000ffbfbf7207 */ /* 0x000fe40000000000 */
[----:B------:R-:W-:Y:S01]  /*ada0*/  SEL R76, R76, RZ, P1 ;  /* 0x000000ff4c4c7207 */ /* 0x000fe20000800000 */
[----:B------:R-:W-:Y:S10]  /*adb0*/  @P2 BRA `(.L_x_124) ;  /* 0xffffff9800d82947 */ /* 0x000ff4000383ffff */
[----:B------:R-:W-:Y:S05]  /*adc0*/  EXIT ;  /* 0x000000000000794d */ /* 0x000fea0003800000 */
.L_x_19:
[----:B--2---:R2:W1:Y:S02]  /*add0*/  SYNCS.PHASECHK.TRANS64.TRYWAIT P0, [R3+URZ+0xd0], R2 ;  /* 0x0000d002030075a7 */ /* 0x00446400080011ff */
[----:B-1----:R-:W-:Y:S05]  /*ade0*/  @!P0 NANOSLEEP.SYNCS 0x989680 ;  /* 0x009896800000895d */ /* 0x002fea0003900000 */
[----:B------:R-:W1:Y:S02]  /*adf0*/  @!P0 SYNCS.PHASECHK.TRANS64 P0, [R3+URZ+0xd0], R2 ;  /* 0x0000d002030085a7 */ /* 0x000e6400080010ff */
[----:B-1----:R-:W-:Y:S05]  /*ae00*/  @!P0 BRA `(.L_x_19) ;  /* 0xfffffffc00f08947 */ /* 0x002fea000383ffff */
[----:B------:R-:W-:Y:S05]  /*ae10*/  BRA `(.L_x_125) ;  /* 0xffffff6400d87947 */ /* 0x000fea000383ffff */
.L_x_22:
[----:B-1----:R-:W-:-:S07]  /*ae20*/  MOV R2, UR33 ;  /* 0x0000002100027c02 */ /* 0x002fce0008000f00 */
.L_x_126:
[----:B-1----:R1:W2:Y:S02]  /*ae30*/  SYNCS.PHASECHK.TRANS64.TRYWAIT P0, [R2+URZ+0x18], R5 ;  /* 0x00001805020075a7 */ /* 0x0022a400080011ff */
[----:B--2---:R-:W-:Y:S05]  /*ae40*/  @!P0 NANOSLEEP.SYNCS 0x989680 ;  /* 0x009896800000895d */ /* 0x004fea0003900000 */
[----:B------:R-:W2:Y:S02]  /*ae50*/  @!P0 SYNCS.PHASECHK.TRANS64 P0, [R2+URZ+0x18], R5 ;  /* 0x00001805020085a7 */ /* 0x000ea400080010ff */
[----:B--2---:R-:W-:Y:S05]  /*ae60*/  @!P0 BRA `(.L_x_126) ;  /* 0xfffffffc00f08947 */ /* 0x004fea000383ffff */
[----:B------:R-:W-:Y:S05]  /*ae70*/  BRA `(.L_x_21) ;  /* 0xffffff6800287947 */ /* 0x000fea000383ffff */
.L_x_28:
[----:B-1----:R-:W-:-:S07]  /*ae80*/  MOV R2, UR17 ;  /* 0x0000001100027c02 */ /* 0x002fce0008000f00 */
.L_x_127:
[----:B-1----:R1:W2:Y:S02]  /*ae90*/  SYNCS.PHASECHK.TRANS64.TRYWAIT P0, [R2+URZ+0x18], R5 ;  /* 0x00001805020075a7 */ /* 0x0022a400080011ff */
[----:B--2---:R-:W-:Y:S05]  /*aea0*/  @!P0 NANOSLEEP.SYNCS 0x989680 ;  /* 0x009896800000895d */ /* 0x004fea0003900000 */
[----:B------:R-:W2:Y:S02]  /*aeb0*/  @!P0 SYNCS.PHASECHK.TRANS64 P0, [R2+URZ+0x18], R5 ;  /* 0x00001805020085a7 */ /* 0x000ea400080010ff */
[----:B--2---:R-:W-:Y:S05]  /*aec0*/  @!P0 BRA `(.L_x_127) ;  /* 0xfffffffc00f08947 */ /* 0x004fea000383ffff */
[----:B------:R-:W-:Y:S05]  /*aed0*/  BRA `(.L_x_27) ;  /* 0xffffff6800d07947 */ /* 0x000fea000383ffff */
.L_x_32:
[----:B-1----:R1:W2:Y:S02]  /*aee0*/  SYNCS.PHASECHK.TRANS64.TRYWAIT P0, [R2+URZ+0x80], R3 ;  /* 0x00008003020075a7 */ /* 0x0022a400080011ff */
[----:B--2---:R-:W-:Y:S05]  /*aef0*/  @!P0 NANOSLEEP.SYNCS 0x989680 ;  /* 0x009896800000895d */ /* 0x004fea0003900000 */
[----:B------:R-:W2:Y:S02]  /*af00*/  @!P0 SYNCS.PHASECHK.TRANS64 P0, [R2+URZ+0x80], R3 ;  /* 0x00008003020085a7 */ /* 0x000ea400080010ff */
[----:B--2---:R-:W-:Y:S05]  /*af10*/  @!P0 BRA `(.L_x_32) ;  /* 0xfffffffc00f08947 */ /* 0x004fea000383ffff */
[----:B------:R-:W-:Y:S05]  /*af20*/  BRA `(.L_x_128) ;  /* 0xffffff6c00607947 */ /* 0x000fea000383ffff */
.L_x_36:
[----:B----4-:R-:W-:-:S07]  /*af30*/  MOV R0, UR5 ;  /* 0x0000000500007c02 */ /* 0x010fce0008000f00 */
.L_x_129:
[----:B-1----:R1:W2:Y:S02]  /*af40*/  SYNCS.PHASECHK.TRANS64.TRYWAIT P0, [R0+URZ], R3 ;  /* 0x00000003000075a7 */ /* 0x0022a400080011ff */
[----:B--2---:R-:W-:Y:S05]  /*af50*/  @!P0 NANOSLEEP.SYNCS 0x989680 ;  /* 0x009896800000895d */ /* 0x004fea0003900000 */
[----:B------:R-:W2:Y:S02]  /*af60*/  @!P0 SYNCS.PHASECHK.TRANS64 P0, [R0+URZ], R3 ;  /* 0x00000003000085a7 */ /* 0x000ea400080010ff */
[----:B--2---:R-:W-:Y:S05]  /*af70*/  @!P0 BRA `(.L_x_129) ;  /* 0xfffffffc00f08947 */ /* 0x004fea000383ffff */
[----:B------:R-:W-:Y:S05]  /*af80*/  BRA `(.L_x_130) ;  /* 0xffffff7000d07947 */ /* 0x000fea000383ffff */
.L_x_37:
[----:B----4-:R-:W-:-:S07]  /*af90*/  MOV R0, UR5 ;  /* 0x0000000500007c02 */ /* 0x010fce0008000f00 */
.L_x_131:
[----:B-1----:R1:W2:Y:S02]  /*afa0*/  SYNCS.PHASECHK.TRANS64.TRYWAIT P0, [R0+URZ], R3 ;  /* 0x00000003000075a7 */ /* 0x0022a400080011ff */
[----:B--2---:R-:W-:Y:S05]  /*afb0*/  @!P0 NANOSLEEP.SYNCS 0x989680 ;  /* 0x009896800000895d */ /* 0x004fea0003900000 */
[----:B------:R-:W2:Y:S02]  /*afc0*/  @!P0 SYNCS.PHASECHK.TRANS64 P0, [R0+URZ], R3 ;  /* 0x00000003000085a7 */ /* 0x000ea400080010ff */
[----:B--2---:R-:W-:Y:S05]  /*afd0*/  @!P0 BRA `(.L_x_131) ;  /* 0xfffffffc00f08947 */ /* 0x004fea000383ffff */
[----:B------:R-:W-:Y:S05]  /*afe0*/  BRA `(.L_x_132) ;  /* 0xffffff7000dc7947 */ /* 0x000fea000383ffff */
.L_x_40:
[----:B-1----:R1:W2:Y:S02]  /*aff0*/  SYNCS.PHASECHK.TRANS64.TRYWAIT P0, [R0+URZ+0xc0], R5 ;  /* 0x0000c005000075a7 */ /* 0x0022a400080011ff */
[----:B--2---:R-:W-:Y:S05]  /*b000*/  @!P0 NANOSLEEP.SYNCS 0x989680 ;  /* 0x009896800000895d */ /* 0x004fea0003900000 */
[----:B------:R-:W2:Y:S02]  /*b010*/  @!P0 SYNCS.PHASECHK.TRANS64 P0, [R0+URZ+0xc0], R5 ;  /* 0x0000c005000085a7 */ /* 0x000ea400080010ff */
[----:B--2---:R-:W-:Y:S05]  /*b020*/  @!P0 BRA `(.L_x_40) ;  /* 0xfffffffc00f08947 */ /* 0x004fea000383ffff */
[----:B------:R-:W-:Y:S05]  /*b030*/  BRA `(.L_x_133) ;  /* 0xffffff7400387947 */ /* 0x000fea000383ffff */
.L_x_41:
[----:B------:R-:W-:-:S07]  /*b040*/  MOV R0, UR5 ;  /* 0x0000000500007c02 */ /* 0x000fce0008000f00 */
.L_x_134:
[----:B-1----:R1:W2:Y:S02]  /*b050*/  SYNCS.PHASECHK.TRANS64.TRYWAIT P0, [R0+URZ+0x90], R5 ;  /* 0x00009005000075a7 */ /* 0x0022a400080011ff */
[----:B--2---:R-:W-:Y:S05]  /*b060*/  @!P0 NANOSLEEP.SYNCS 0x989680 ;  /* 0x009896800000895d */ /* 0x004fea0003900000 */
[----:B------:R-:W2:Y:S02]  /*b070*/  @!P0 SYNCS.PHASECHK.TRANS64 P0, [R0+URZ+0x90], R5 ;  /* 0x00009005000085a7 */ /* 0x000ea400080010ff */
[----:B--2---:R-:W-:Y:S05]  /*b080*/  @!P0 BRA `(.L_x_134) ;  /* 0xfffffffc00f08947 */ /* 0x004fea000383ffff */
[----:B------:R-:W-:Y:S05]  /*b090*/  BRA `(.L_x_135) ;  /* 0xffffff7400487947 */ /* 0x000fea000383ffff */
.L_x_42:
[----:B-1----:R1:W2:Y:S02]  /*b0a0*/  SYNCS.PHASECHK.TRANS64.TRYWAIT P1, [R0+URZ+0x80], R5 ;  /* 0x00008005000075a7 */ /* 0x0022a400080211ff */
[----:B--2---:R-:W-:Y:S05]  /*b0b0*/  @!P1 NANOSLEEP.SYNCS 0x989680 ;  /* 0x009896800000995d */ /* 0x004fea0003900000 */
[----:B------:R-:W2:Y:S02]  /*b0c0*/  @!P1 SYNCS.PHASECHK.TRANS64 P1, [R0+URZ+0x80], R5 ;  /* 0x00008005000095a7 */ /* 0x000ea400080210ff */
[----:B--2---:R-:W-:Y:S05]  /*b0d0*/  @!P1 BRA `(.L_x_42) ;  /* 0xfffffffc00f09947 */ /* 0x004fea000383ffff */
[----:B------:R-:W-:Y:S05]  /*b0e0*/  BRA `(.L_x_136) ;  /* 0xffffff7400787947 */ /* 0x000fea000383ffff */
.L_x_45:
[----:B------:R-:W-:-:S07]  /*b0f0*/  MOV R0, UR5 ;  /* 0x0000000500007c02 */ /* 0x000fce0008000f00 */
.L_x_137:
[----:B-1----:R1:W2:Y:S02]  /*b100*/  SYNCS.PHASECHK.TRANS64.TRYWAIT P0, [R0+URZ+0x90], R3 ;  /* 0x00009003000075a7 */ /* 0x0022a400080011ff */
[----:B--2---:R-:W-:Y:S05]  /*b110*/  @!P0 NANOSLEEP.SYNCS 0x989680 ;  /* 0x009896800000895d */ /* 0x004fea0003900000 */
[----:B------:R-:W2:Y:S02]  /*b120*/  @!P0 SYNCS.PHASECHK.TRANS64 P0, [R0+URZ+0x90], R3 ;  /* 0x00009003000085a7 */ /* 0x000ea400080010ff */
[----:B--2---:R-:W-:Y:S05]  /*b130*/  @!P0 BRA `(.L_x_137) ;  /* 0xfffffffc00f08947 */ /* 0x004fea000383ffff */
[----:B------:R-:W-:Y:S05]  /*b140*/  BRA `(.L_x_44) ;  /* 0xffffff7400cc7947 */ /* 0x000fea000383ffff */
.L_x_52:
[----:B-1----:R1:W2:Y:S02]  /*b150*/  SYNCS.PHASECHK.TRANS64.TRYWAIT P1, [R0+URZ+0x80], R5 ;  /* 0x00008005000075a7 */ /* 0x0022a400080211ff */
[----:B--2---:R-:W-:Y:S05]  /*b160*/  @!P1 NANOSLEEP.SYNCS 0x989680 ;  /* 0x009896800000995d */ /* 0x004fea0003900000 */
[----:B------:R-:W2:Y:S02]  /*b170*/  @!P1 SYNCS.PHASECHK.TRANS64 P1, [R0+URZ+0x80], R5 ;  /* 0x00008005000095a7 */ /* 0x000ea400080210ff */
[----:B--2---:R-:W-:Y:S05]  /*b180*/  @!P1 BRA `(.L_x_52) ;  /* 0xfffffffc00f09947 */ /* 0x004fea000383ffff */
[----:B------:R-:W-:Y:S05]  /*b190*/  BRA `(.L_x_138) ;  /* 0xffffff7c00247947 */ /* 0x000fea000383ffff */
.L_x_53:
[----:B------:R-:W-:-:S07]  /*b1a0*/  MOV R3, UR9 ;  /* 0x0000000900037c02 */ /* 0x000fce0008000f00 */
.L_x_139:
[----:B-1----:R1:W2:Y:S02]  /*b1b0*/  SYNCS.PHASECHK.TRANS64.TRYWAIT P0, [R3+URZ+0xb0], R0 ;  /* 0x0000b000030075a7 */ /* 0x0022a400080011ff */
[----:B--2---:R-:W-:Y:S05]  /*b1c0*/  @!P0 NANOSLEEP.SYNCS 0x989680 ;  /* 0x009896800000895d */ /* 0x004fea0003900000 */
[----:B------:R-:W2:Y:S02]  /*b1d0*/  @!P0 SYNCS.PHASECHK.TRANS64 P0, [R3+URZ+0xb0], R0 ;  /* 0x0000b000030085a7 */ /* 0x000ea400080010ff */
[----:B--2---:R-:W-:Y:S05]  /*b1e0*/  @!P0 BRA `(.L_x_139) ;  /* 0xfffffffc00f08947 */ /* 0x004fea000383ffff */
[----:B------:R-:W-:Y:S05]  /*b1f0*/  BRA `(.L_x_140) ;  /* 0xffffff7c00587947 */ /* 0x000fea000383ffff */
.L_x_56:
[----:B------:R-:W-:Y:S07]  /*b200*/  MOV R0, UR7 ;  /* 0x0000000700007c02 */ /* 0x000fee0008000f00 */
.L_x_141:
[----:B-1----:R1:W2:Y:S02]  /*b210*/  SYNCS.PHASECHK.TRANS64.TRYWAIT P0, [R0+URZ], R3 ;  /* 0x00000003000075a7 */ /* 0x0022a400080011ff */
[----:B--2---:R-:W-:Y:S05]  /*b220*/  @!P0 NANOSLEEP.SYNCS 0x989680 ;  /* 0x009896800000895d */ /* 0x004fea0003900000 */
[----:B------:R-:W2:Y:S02]  /*b230*/  @!P0 SYNCS.PHASECHK.TRANS64 P0, [R0+URZ], R3 ;  /* 0x00000003000085a7 */ /* 0x000ea400080010ff */
[----:B--2---:R-:W-:Y:S05]  /*b240*/  @!P0 BRA `(.L_x_141) ;  /* 0xfffffffc00f08947 */ /* 0x004fea000383ffff */
[----:B------:R-:W-:Y:S05]  /*b250*/  BRA `(.L_x_55) ;  /* 0xffffff7c00787947 */ /* 0x000fea000383ffff */
.L_x_59:
[----:B------:R-:W-:-:S07]  /*b260*/  MOV R0, UR5 ;  /* 0x0000000500007c02 */ /* 0x000fce0008000f00 */
.L_x_142:
[----:B--2---:R2:W3:Y:S02]  /*b270*/  SYNCS.PHASECHK.TRANS64.TRYWAIT P0, [R0+URZ], R3 ;  /* 0x00000003000075a7 */ /* 0x0044e400080011ff */
[----:B---3--:R-:W-:Y:S05]  /*b280*/  @!P0 NANOSLEEP.SYNCS 0x989680 ;  /* 0x009896800000895d */ /* 0x008fea0003900000 */
[----:B------:R-:W3:Y:S02]  /*b290*/  @!P0 SYNCS.PHASECHK.TRANS64 P0, [R0+URZ], R3 ;  /* 0x00000003000085a7 */ /* 0x000ee400080010ff */
[----:B---3--:R-:W-:Y:S05]  /*b2a0*/  @!P0 BRA `(.L_x_142) ;  /* 0xfffffffc00f08947 */ /* 0x008fea000383ffff */
[----:B------:R-:W-:Y:S05]  /*b2b0*/  BRA `(.L_x_143) ;  /* 0xffffff8000187947 */ /* 0x000fea000383ffff */
.L_x_60:
[----:B------:R-:W-:-:S07]  /*b2c0*/  MOV R0, UR7 ;  /* 0x0000000700007c02 */ /* 0x000fce0008000f00 */
.L_x_144:
[----:B--2---:R2:W3:Y:S02]  /*b2d0*/  SYNCS.PHASECHK.TRANS64.TRYWAIT P0, [R0+URZ], R3 ;  /* 0x00000003000075a7 */ /* 0x0044e400080011ff */
[----:B---3--:R-:W-:Y:S05]  /*b2e0*/  @!P0 NANOSLEEP.SYNCS 0x989680 ;  /* 0x009896800000895d */ /* 0x008fea0003900000 */
[----:B------:R-:W3:Y:S02]  /*b2f0*/  @!P0 SYNCS.PHASECHK.TRANS64 P0, [R0+URZ], R3 ;  /* 0x00000003000085a7 */ /* 0x000ee400080010ff */
[----:B---3--:R-:W-:Y:S05]  /*b300*/  @!P0 BRA `(.L_x_144) ;  /* 0xfffffffc00f08947 */ /* 0x008fea000383ffff */
[----:B------:R-:W-:Y:S05]  /*b310*/  BRA `(.L_x_145) ;  /* 0xffffff8000247947 */ /* 0x000fea000383ffff */
.L_x_65:
[----:B--2---:R2:W3:Y:S02]  /*b320*/  SYNCS.PHASECHK.TRANS64.TRYWAIT P0, [R0+URZ+0x80], R3 ;  /* 0x00008003000075a7 */ /* 0x0044e400080011ff */
[----:B---3--:R-:W-:Y:S05]  /*b330*/  @!P0 NANOSLEEP.SYNCS 0x989680 ;  /* 0x009896800000895d */ /* 0x008fea0003900000 */
[----:B------:R-:W3:Y:S02]  /*b340*/  @!P0 SYNCS.PHASECHK.TRANS64 P0, [R0+URZ+0x80], R3 ;  /* 0x00008003000085a7 */ /* 0x000ee400080010ff */
[----:B---3--:R-:W-:Y:S05]  /*b350*/  @!P0 BRA `(.L_x_65) ;  /* 0xfffffffc00f08947 */ /* 0x008fea000383ffff */
[----:B------:R-:W-:Y:S05]  /*b360*/  BRA `(.L_x_146) ;  /* 0xffffff8400307947 */ /* 0x000fea000383ffff */
.L_x_68:
[----:B------:R-:W-:Y:S07]  /*b370*/  MOV R0, UR7 ;  /* 0x0000000700007c02 */ /* 0x000fee0008000f00 */
.L_x_147:
[----:B--2---:R2:W3:Y:S02]  /*b380*/  SYNCS.PHASECHK.TRANS64.TRYWAIT P0, [R0+URZ+0x78], R3 ;  /* 0x00007803000075a7 */ /* 0x0044e400080011ff */
[----:B---3--:R-:W-:Y:S05]  /*b390*/  @!P0 NANOSLEEP.SYNCS 0x989680 ;  /* 0x009896800000895d */ /* 0x008fea0003900000 */
[----:B------:R-:W3:Y:S02]  /*b3a0*/  @!P0 SYNCS.PHASECHK.TRANS64 P0, [R0+URZ+0x78], R3 ;  /* 0x00007803000085a7 */ /* 0x000ee400080010ff */
[----:B---3--:R-:W-:Y:S05]  /*b3b0*/  @!P0 BRA `(.L_x_147) ;  /* 0xfffffffc00f08947 */ /* 0x008fea000383ffff */
[----:B------:R-:W-:Y:S05]  /*b3c0*/  BRA `(.L_x_67) ;  /* 0xffffff8800107947 */ /* 0x000fea000383ffff */
.L_x_71:
[----:B------:R-:W-:Y:S07]  /*b3d0*/  MOV R3, UR7 ;  /* 0x0000000700037c02 */ /* 0x000fee0008000f00 */
.L_x_148:
[----:B-1----:R1:W2:Y:S02]  /*b3e0*/  SYNCS.PHASECHK.TRANS64.TRYWAIT P0, [R3+URZ+0x50], R12 ;  /* 0x0000500c030075a7 */ /* 0x0022a400080011ff */
[----:B--2---:R-:W-:Y:S05]  /*b3f0*/  @!P0 NANOSLEEP.SYNCS 0x989680 ;  /* 0x009896800000895d */ /* 0x004fea0003900000 */
[----:B------:R-:W2:Y:S02]  /*b400*/  @!P0 SYNCS.PHASECHK.TRANS64 P0, [R3+URZ+0x50], R12 ;  /* 0x0000500c030085a7 */ /* 0x000ea400080010ff */
[----:B--2---:R-:W-:Y:S05]  /*b410*/  @!P0 BRA `(.L_x_148) ;  /* 0xfffffffc00f08947 */ /* 0x004fea000383ffff */
[----:B------:R-:W-:Y:S05]  /*b420*/  BRA `(.L_x_149) ;  /* 0xffffff8800887947 */ /* 0x000fea000383ffff */
.L_x_72:
[----:B-1----:R-:W-:Y:S07]  /*b430*/  MOV R3, UR7 ;  /* 0x0000000700037c02 */ /* 0x002fee0008000f00 */
.L_x_150:
[----:B-1----:R1:W2:Y:S02]  /*b440*/  SYNCS.PHASECHK.TRANS64.TRYWAIT P0, [R3+URZ+0x58], R12 ;  /* 0x0000580c030075a7 */ /* 0x0022a400080011ff */
[----:B--2---:R-:W-:Y:S05]  /*b450*/  @!P0 NANOSLEEP.SYNCS 0x989680 ;  /* 0x009896800000895d */ /* 0x004fea0003900000 */
[----:B------:R-:W2:Y:S02]  /*b460*/  @!P0 SYNCS.PHASECHK.TRANS64 P0, [R3+URZ+0x58], R12 ;  /* 0x0000580c030085a7 */ /* 0x000ea400080010ff */
[----:B--2---:R-:W-:Y:S05]  /*b470*/  @!P0 BRA `(.L_x_150) ;  /* 0xfffffffc00f08947 */ /* 0x004fea000383ffff */
[----:B------:R-:W-:Y:S05]  /*b480*/  BRA `(.L_x_151) ;  /* 0xffffff8800c47947 */ /* 0x000fea000383ffff */
.L_x_73:
[----:B-1----:R-:W-:Y:S07]  /*b490*/  MOV R3, UR7 ;  /* 0x0000000700037c02 */ /* 0x002fee0008000f00 */
.L_x_152:
[----:B-1----:R1:W2:Y:S02]  /*b4a0*/  SYNCS.PHASECHK.TRANS64.TRYWAIT P0, [R3+URZ+0x60], R12 ;  /* 0x0000600c030075a7 */ /* 0x0022a400080011ff */
[----:B--2---:R-:W-:Y:S05]  /*b4b0*/  @!P0 NANOSLEEP.SYNCS 0x989680 ;  /* 0x009896800000895d */ /* 0x004fea0003900000 */
[----:B------:R-:W2:Y:S02]  /*b4c0*/  @!P0 SYNCS.PHASECHK.TRANS64 P0, [R3+URZ+0x60], R12 ;  /* 0x0000600c030085a7 */ /* 0x000ea400080010ff */
[----:B--2---:R-:W-:Y:S05]  /*b4d0*/  @!P0 BRA `(.L_x_152) ;  /* 0xfffffffc00f08947 */ /* 0x004fea000383ffff */
[----:B------:R-:W-:Y:S05]  /*b4e0*/  BRA `(.L_x_153) ;  /* 0xffffff8c000c7947 */ /* 0x000fea000383ffff */
.L_x_74:
[----:B------:R-:W-:Y:S07]  /*b4f0*/  MOV R3, UR7 ;  /* 0x0000000700037c02 */ /* 0x000fee0008000f00 */
.L_x_154:
[----:B-1----:R1:W2:Y:S02]  /*b500*/  SYNCS.PHASECHK.TRANS64.TRYWAIT P0, [R3+URZ+0x68], R12 ;  /* 0x0000680c030075a7 */ /* 0x0022a400080011ff */
[----:B--2---:R-:W-:Y:S05]  /*b510*/  @!P0 NANOSLEEP.SYNCS 0x989680 ;  /* 0x009896800000895d */ /* 0x004fea0003900000 */
[----:B------:R-:W2:Y:S02]  /*b520*/  @!P0 SYNCS.PHASECHK.TRANS64 P0, [R3+URZ+0x68], R12 ;  /* 0x0000680c030085a7 */ /* 0x000ea400080010ff */
[----:B--2---:R-:W-:Y:S05]  /*b530*/  @!P0 BRA `(.L_x_154) ;  /* 0xfffffffc00f08947 */ /* 0x004fea000383ffff */
[----:B------:R-:W-:Y:S05]  /*b540*/  BRA `(.L_x_155) ;  /* 0xffffff8c00947947 */ /* 0x000fea000383ffff */
.L_x_76:
[----:B------:R-:W-:-:S07]  /*b550*/  MOV R0, UR7 ;  /* 0x0000000700007c02 */ /* 0x000fce0008000f00 */
.L_x_156:
[----:B-1----:R1:W3:Y:S02]  /*b560*/  SYNCS.PHASECHK.TRANS64.TRYWAIT P0, [R0+URZ+0x50], R3 ;  /* 0x00005003000075a7 */ /* 0x0022e400080011ff */
[----:B---3--:R-:W-:Y:S05]  /*b570*/  @!P0 NANOSLEEP.SYNCS 0x989680 ;  /* 0x009896800000895d */ /* 0x008fea0003900000 */
[----:B------:R-:W3:Y:S02]  /*b580*/  @!P0 SYNCS.PHASECHK.TRANS64 P0, [R0+URZ+0x50], R3 ;  /* 0x00005003000085a7 */ /* 0x000ee400080010ff */
[----:B---3--:R-:W-:Y:S05]  /*b590*/  @!P0 BRA `(.L_x_156) ;  /* 0xfffffffc00f08947 */ /* 0x008fea000383ffff */
[----:B------:R-:W-:Y:S05]  /*b5a0*/  BRA `(.L_x_157) ;  /* 0xffffff9000047947 */ /* 0x000fea000383ffff */
.L_x_77:
[----:B-1----:R-:W-:-:S07]  /*b5b0*/  MOV R0, UR7 ;  /* 0x0000000700007c02 */ /* 0x002fce0008000f00 */
.L_x_158:
[----:B-1----:R1:W3:Y:S02]  /*b5c0*/  SYNCS.PHASECHK.TRANS64.TRYWAIT P0, [R0+URZ+0x58], R3 ;  /* 0x00005803000075a7 */ /* 0x0022e400080011ff */
[----:B---3--:R-:W-:Y:S05]  /*b5d0*/  @!P0 NANOSLEEP.SYNCS 0x989680 ;  /* 0x009896800000895d */ /* 0x008fea0003900000 */
[----:B------:R-:W3:Y:S02]  /*b5e0*/  @!P0 SYNCS.PHASECHK.TRANS64 P0, [R0+URZ+0x58], R3 ;  /* 0x00005803000085a7 */ /* 0x000ee400080010ff */
[----:B---3--:R-:W-:Y:S05]  /*b5f0*/  @!P0 BRA `(.L_x_158) ;  /* 0xfffffffc00f08947 */ /* 0x008fea000383ffff */
[----:B------:R-:W-:Y:S05]  /*b600*/  BRA `(.L_x_159) ;  /* 0xffffff8c00f47947 */ /* 0x000fea000383ffff */
.L_x_78:
[----:B-1----:R-:W-:-:S07]  /*b610*/  MOV R0, UR7 ;  /* 0x0000000700007c02 */ /* 0x002fce0008000f00 */
.L_x_160:
[----:B-1----:R1:W3:Y:S02]  /*b620*/  SYNCS.PHASECHK.TRANS64.TRYWAIT P0, [R0+URZ+0x60], R3 ;  /* 0x00006003000075a7 */ /* 0x0022e400080011ff */
[----:B---3--:R-:W-:Y:S05]  /*b630*/  @!P0 NANOSLEEP.SYNCS 0x989680 ;  /* 0x009896800000895d */ /* 0x008fea0003900000 */
[----:B------:R-:W3:Y:S02]  /*b640*/  @!P0 SYNCS.PHASECHK.TRANS64 P0, [R0+URZ+0x60], R3 ;  /* 0x00006003000085a7 */ /* 0x000ee400080010ff */
[----:B---3--:R-:W-:Y:S05]  /*b650*/  @!P0 BRA `(.L_x_160) ;  /* 0xfffffffc00f08947 */ /* 0x008fea000383ffff */
[----:B------:R-:W-:Y:S05]  /*b660*/  BRA `(.L_x_161) ;  /* 0xffffff8c00e47947 */ /* 0x000fea000383ffff */
.L_x_80:
[----:B--2---:R2:W4:Y:S02]  /*b670*/  SYNCS.PHASECHK.TRANS64.TRYWAIT P0, [R0+URZ+0x80], R3 ;  /* 0x00008003000075a7 */ /* 0x00452400080011ff */
[----:B----4-:R-:W-:Y:S05]  /*b680*/  @!P0 NANOSLEEP.SYNCS 0x989680 ;  /* 0x009896800000895d */ /* 0x010fea0003900000 */
[----:B------:R-:W4:Y:S02]  /*b690*/  @!P0 SYNCS.PHASECHK.TRANS64 P0, [R0+URZ+0x80], R3 ;  /* 0x00008003000085a7 */ /* 0x000f2400080010ff */
[----:B----4-:R-:W-:Y:S05]  /*b6a0*/  @!P0 BRA `(.L_x_80) ;  /* 0xfffffffc00f08947 */ /* 0x010fea000383ffff */
[----:B------:R-:W-:Y:S05]  /*b6b0*/  BRA `(.L_x_162) ;  /* 0xffffff9000ac7947 */ /* 0x000fea000383ffff */
.L_x_91:
[----:B-1----:R1:W3:Y:S02]  /*b6c0*/  SYNCS.PHASECHK.TRANS64.TRYWAIT P1, [R3+URZ+0x30], R0 ;  /* 0x00003000030075a7 */ /* 0x0022e400080211ff */
[----:B---3--:R-:W-:Y:S05]  /*b6d0*/  @!P1 NANOSLEEP.SYNCS 0x989680 ;  /* 0x009896800000995d */ /* 0x008fea0003900000 */
[----:B------:R-:W3:Y:S02]  /*b6e0*/  @!P1 SYNCS.PHASECHK.TRANS64 P1, [R3+URZ+0x30], R0 ;  /* 0x00003000030095a7 */ /* 0x000ee400080210ff */
[----:B---3--:R-:W-:Y:S05]  /*b6f0*/  @!P1 BRA `(.L_x_91) ;  /* 0xfffffffc00f09947 */ /* 0x008fea000383ffff */
[----:B------:R-:W-:Y:S05]  /*b700*/  BRA `(.L_x_90) ;  /* 0xffffff9c00d07947 */ /* 0x000fea000383ffff */
.L_x_93:
[----:B-1----:R1:W4:Y:S02]  /*b710*/  SYNCS.PHASECHK.TRANS64.TRYWAIT P0, [R193+URZ+0xa0], R2 ;  /* 0x0000a002c10075a7 */ /* 0x00232400080011ff */
[----:B----4-:R-:W-:Y:S05]  /*b720*/  @!P0 NANOSLEEP.SYNCS 0x989680 ;  /* 0x009896800000895d */ /* 0x010fea0003900000 */
[----:B------:R-:W4:Y:S02]  /*b730*/  @!P0 SYNCS.PHASECHK.TRANS64 P0, [R193+URZ+0xa0], R2 ;  /* 0x0000a002c10085a7 */ /* 0x000f2400080010ff */
[----:B----4-:R-:W-:Y:S05]  /*b740*/  @!P0 BRA `(.L_x_93) ;  /* 0xfffffffc00f08947 */ /* 0x010fea000383ffff */
[----:B------:R-:W-:Y:S05]  /*b750*/  BRA `(.L_x_92) ;  /* 0xffffffa0002c7947 */ /* 0x000fea000383ffff */
.L_x_102:
[----:B--2---:R2:W3:Y:S02]  /*b760*/  SYNCS.PHASECHK.TRANS64.TRYWAIT P0, [R204+URZ+0x30], R3 ;  /* 0x00003003cc0075a7 */ /* 0x0044e400080011ff */
[----:B---3--:R-:W-:Y:S05]  /*b770*/  @!P0 NANOSLEEP.SYNCS 0x989680 ;  /* 0x009896800000895d */ /* 0x008fea0003900000 */
[----:B------:R-:W3:Y:S02]  /*b780*/  @!P0 SYNCS.PHASECHK.TRANS64 P0, [R204+URZ+0x30], R3 ;  /* 0x00003003cc0085a7 */ /* 0x000ee400080010ff */
[----:B---3--:R-:W-:Y:S05]  /*b790*/  @!P0 BRA `(.L_x_102) ;  /* 0xfffffffc00f08947 */ /* 0x008fea000383ffff */
[----:B------:R-:W-:Y:S05]  /*b7a0*/  BRA `(.L_x_101) ;  /* 0xffffffb400387947 */ /* 0x000fea000383ffff */
.L_x_111:
[----:B--2---:R2:W3:Y:S02]  /*b7b0*/  SYNCS.PHASECHK.TRANS64.TRYWAIT P0, [R0+URZ+0x30], R5 ;  /* 0x00003005000075a7 */ /* 0x0044e400080011ff */
[----:B---3--:R-:W-:Y:S05]  /*b7c0*/  @!P0 NANOSLEEP.SYNCS 0x989680 ;  /* 0x009896800000895d */ /* 0x008fea0003900000 */
[----:B------:R-:W3:Y:S02]  /*b7d0*/  @!P0 SYNCS.PHASECHK.TRANS64 P0, [R0+URZ+0x30], R5 ;  /* 0x00003005000085a7 */ /* 0x000ee400080010ff */
[----:B---3--:R-:W-:Y:S05]  /*b7e0*/  @!P0 BRA `(.L_x_111) ;  /* 0xfffffffc00f08947 */ /* 0x008fea000383ffff */
[----:B------:R-:W-:Y:S05]  /*b7f0*/  BRA `(.L_x_110) ;  /* 0xffffffc800907947 */ /* 0x000fea000383ffff */
.L_x_120:
[----:B--2---:R2:W3:Y:S02]  /*b800*/  SYNCS.PHASECHK.TRANS64.TRYWAIT P0, [R0+URZ+0x30], R3 ;  /* 0x00003003000075a7 */ /* 0x0044e400080011ff */
[----:B---3--:R-:W-:Y:S05]  /*b810*/  @!P0 NANOSLEEP.SYNCS 0x989680 ;  /* 0x009896800000895d */ /* 0x008fea0003900000 */
[----:B------:R-:W3:Y:S02]  /*b820*/  @!P0 SYNCS.PHASECHK.TRANS64 P0, [R0+URZ+0x30], R3 ;  /* 0x00003003000085a7 */ /* 0x000ee400080010ff */
[----:B---3--:R-:W-:Y:S05]  /*b830*/  @!P0 BRA `(.L_x_120) ;  /* 0xfffffffc00f08947 */ /* 0x008fea000383ffff */
[----:B------:R-:W-:Y:S05]  /*b840*/  BRA `(.L_x_119) ;  /* 0xffffffdc00f47947 */ /* 0x000fea000383ffff */
        .weak           $__internal_0_$__cuda_sm10x_tcgen05_guardrail_trap_col_being_dealloced_not_returned_by_alloc
        .type           $__internal_0_$__cuda_sm10x_tcgen05_guardrail_trap_col_being_dealloced_not_returned_by_alloc,@function
        .size           $__internal_0_$__cuda_sm10x_tcgen05_guardrail_trap_col_being_dealloced_not_returned_by_alloc,($__internal_1_$__cuda_sm10x_tcgen05_guardrail_trap_phase_invalid_during_alloc - $__internal_0_$__cuda_sm10x_tcgen05_guardrail_trap_col_being_dealloced_not_returned_by_alloc)
$__internal_0_$__cuda_sm10x_tcgen05_guardrail_trap_col_being_dealloced_not_returned_by_alloc:
[----:B------:R-:W-:Y:S05]  /*b850*/  BPT.TRAP 0x1 ;  /* 0x000000040000795c */ /* 0x000fea0000300000 */
[----:B------:R-:W-:-:S04]  /*b860*/  HFMA2 R3, -RZ, RZ, 0, 0 ;  /* 0x00000000ff037431 */ /* 0x000fc800000001ff */
[----:B------:R-:W-:Y:S05]  /*b870*/  RET.REL.NODEC R2 `(_ZN7cutlass13device_kernelINS_4gemm6kernel13GemmUniversalIN4cute5tupleIJiiiiEEENS1_10collective13CollectiveMmaINS1_35MainloopSm100TmaUmmaWarpSpecializedILi3ELi2ELi2ENS5_IJNS4_1CILi1EEESB_SB_EEEEENS5_IJNSA_ILi128EEENSA_ILi256EEENSA_ILi32EEEEEENS_12float_e4m3_tENS5_IJlSB_lEEESI_SJ_NS4_8TiledMMAINS4_8MMA_AtomIJNS4_10MMA_TraitsINS4_19SM100_MMA_F8F6F4_SSEJSI_SI_fSE_SF_NS4_17integral_constantINS4_4UMMA5MajorELSQ_0EEESR_NSO_INSP_7ScaleInELSS_0EEEST_EEEEEENS4_6LayoutISC_NS5_IJNSA_ILi0EEESX_SX_EEEEENS5_IJNS4_10UnderscoreES10_S10_EEEEENS4_13SM90_TMA_LOADENS4_14ComposedLayoutINS4_7SwizzleILi1ELi4ELi3EEENS4_18smem_ptr_flag_bitsILi8EEENSW_INS5_IJNSA_ILi8EEESG_EEENS5_IJSG_SB_EEEEEEEvNS4_8identityES13_S1D_vS1E_EENS_8epilogue10collective18CollectiveEpilogueINS1G_23Sm100TmaWarpSpecializedILi4ELi2ELi64ELb0ELb0EEEJSH_NS5_IJNSW_ISE_SB_EENSW_INSA_ILi64EEESB_EEEEESI_SJ_SI_SJ_NS1G_6fusion15FusionCallbacksIS1K_NS1P_17LinearCombinationISI_fSI_fLNS_15FloatRoundStyleE2EEESH_S1O_JEEENS4_5SM1004TMEM4LOAD26SM100_TMEM_LOAD_32dp32b64xES13_NS14_INS15_ILi2ELi4ELi3EEES18_NSW_INS5_IJS19_S1M_EEENS5_IJS1M_SB_EEEEEEENS4_39AutoVectorizingCopyWithAssumedAlignmentILi128EEENS4_14SM90_TMA_STOREES23_S25_S25_EEEvvEEEEvNT_6ParamsE) ;  /* 0xffffff4402e07950 */ /* 0x000fea0003c3ffff */
        .weak           $__internal_1_$__cuda_sm10x_tcgen05_guardrail_trap_phase_invalid_during_alloc
        .type           $__internal_1_$__cuda_sm10x_tcgen05_guardrail_trap_phase_invalid_during_alloc,@function
        .size           $__internal_1_$__cuda_sm10x_tcgen05_guardrail_trap_phase_invalid_during_alloc,($__internal_2_$__cuda_sm10x_tcgen05_guardrail_trap_unallocated_columns_being_dealloced - $__internal_1_$__cuda_sm10x_tcgen05_guardrail_trap_phase_invalid_during_alloc)
$__internal_1_$__cuda_sm10x_tcgen05_guardrail_trap_phase_invalid_during_alloc:
[----:B------:R-:W-:Y:S05]  /*b880*/  BPT.TRAP 0x1 ;  /* 0x000000040000795c */ /* 0x000fea0000300000 */
[----:B------:R-:W-:-:S04]  /*b890*/  MOV R3, 0x0 ;  /* 0x0000000000037802 */ /* 0x000fc80000000f00 */
[----:B------:R-:W-:Y:S05]  /*b8a0*/  RET.REL.NODEC R2 `(_ZN7cutlass13device_kernelINS_4gemm6kernel13GemmUniversalIN4cute5tupleIJiiiiEEENS1_10collective13CollectiveMmaINS1_35MainloopSm100TmaUmmaWarpSpecializedILi3ELi2ELi2ENS5_IJNS4_1CILi1EEESB_SB_EEEEENS5_IJNSA_ILi128EEENSA_ILi256EEENSA_ILi32EEEEEENS_12float_e4m3_tENS5_IJlSB_lEEESI_SJ_NS4_8TiledMMAINS4_8MMA_AtomIJNS4_10MMA_TraitsINS4_19SM100_MMA_F8F6F4_SSEJSI_SI_fSE_SF_NS4_17integral_constantINS4_4UMMA5MajorELSQ_0EEESR_NSO_INSP_7ScaleInELSS_0EEEST_EEEEEENS4_6LayoutISC_NS5_IJNSA_ILi0EEESX_SX_EEEEENS5_IJNS4_10UnderscoreES10_S10_EEEEENS4_13SM90_TMA_LOADENS4_14ComposedLayoutINS4_7SwizzleILi1ELi4ELi3EEENS4_18smem_ptr_flag_bitsILi8EEENSW_INS5_IJNSA_ILi8EEESG_EEENS5_IJSG_SB_EEEEEEEvNS4_8identityES13_S1D_vS1E_EENS_8epilogue10collective18CollectiveEpilogueINS1G_23Sm100TmaWarpSpecializedILi4ELi2ELi64ELb0ELb0EEEJSH_NS5_IJNSW_ISE_SB_EENSW_INSA_ILi64EEESB_EEEEESI_SJ_SI_SJ_NS1G_6fusion15FusionCallbacksIS1K_NS1P_17LinearCombinationISI_fSI_fLNS_15FloatRoundStyleE2EEESH_S1O_JEEENS4_5SM1004TMEM4LOAD26SM100_TMEM_LOAD_32dp32b64xES13_NS14_INS15_ILi2ELi4ELi3EEES18_NSW_INS5_IJS19_S1M_EEENS5_IJS1M_SB_EEEEEEENS4_39AutoVectorizingCopyWithAssumedAlignmentILi128EEENS4_14SM90_TMA_STOREES23_S25_S25_EEEvvEEEEvNT_6ParamsE) ;  /* 0xffffff4402d47950 */ /* 0x000fea0003c3ffff */
        .weak           $__internal_2_$__cuda_sm10x_tcgen05_guardrail_trap_unallocated_columns_being_dealloced
        .type           $__internal_2_$__cuda_sm10x_tcgen05_guardrail_trap_unallocated_columns_being_dealloced,@function
        .size           $__internal_2_$__cuda_sm10x_tcgen05_guardrail_trap_unallocated_columns_being_dealloced,(.L_x_164 - $__internal_2_$__cuda_sm10x_tcgen05_guardrail_trap_unallocated_columns_being_dealloced)
$__internal_2_$__cuda_sm10x_tcgen05_guardrail_trap_unallocated_columns_being_dealloced:
[----:B------:R-:W-:Y:S05]  /*b8b0*/  BPT.TRAP 0x1 ;  /* 0x000000040000795c */ /* 0x000fea0000300000 */
[----:B------:R-:W-:-:S04]  /*b8c0*/  HFMA2 R3, -RZ, RZ, 0, 0 ;  /* 0x00000000ff037431 */ /* 0x000fc800000001ff */
[----:B------:R-:W-:Y:S05]  /*b8d0*/  RET.REL.NODEC R2 `(_ZN7cutlass13device_kernelINS_4gemm6kernel13GemmUniversalIN4cute5tupleIJiiiiEEENS1_10collective13CollectiveMmaINS1_35MainloopSm100TmaUmmaWarpSpecializedILi3ELi2ELi2ENS5_IJNS4_1CILi1EEESB_SB_EEEEENS5_IJNSA_ILi128EEENSA_ILi256EEENSA_ILi32EEEEEENS_12float_e4m3_tENS5_IJlSB_lEEESI_SJ_NS4_8TiledMMAINS4_8MMA_AtomIJNS4_10MMA_TraitsINS4_19SM100_MMA_F8F6F4_SSEJSI_SI_fSE_SF_NS4_17integral_constantINS4_4UMMA5MajorELSQ_0EEESR_NSO_INSP_7ScaleInELSS_0EEEST_EEEEEENS4_6LayoutISC_NS5_IJNSA_ILi0EEESX_SX_EEEEENS5_IJNS4_10UnderscoreES10_S10_EEEEENS4_13SM90_TMA_LOADENS4_14ComposedLayoutINS4_7SwizzleILi1ELi4ELi3EEENS4_18smem_ptr_flag_bitsILi8EEENSW_INS5_IJNSA_ILi8EEESG_EEENS5_IJSG_SB_EEEEEEEvNS4_8identityES13_S1D_vS1E_EENS_8epilogue10collective18CollectiveEpilogueINS1G_23Sm100TmaWarpSpecializedILi4ELi2ELi64ELb0ELb0EEEJSH_NS5_IJNSW_ISE_SB_EENSW_INSA_ILi64EEESB_EEEEESI_SJ_SI_SJ_NS1G_6fusion15FusionCallbacksIS1K_NS1P_17LinearCombinationISI_fSI_fLNS_15FloatRoundStyleE2EEESH_S1O_JEEENS4_5SM1004TMEM4LOAD26SM100_TMEM_LOAD_32dp32b64xES13_NS14_INS15_ILi2ELi4ELi3EEES18_NSW_INS5_IJS19_S1M_EEENS5_IJS1M_SB_EEEEEEENS4_39AutoVectorizingCopyWithAssumedAlignmentILi128EEENS4_14SM90_TMA_STOREES23_S25_S25_EEEvvEEEEvNT_6ParamsE) ;  /* 0xffffff4402c87950 */ /* 0x000fea0003c3ffff */
.L_x_163:
[----:B------:R-:W-:-:S00]  /*b8e0*/  BRA `(.L_x_163) ;  /* 0xfffffffc00fc7947 */ /* 0x000fc0000383ffff */
[----:B------:R-:W-:-:S00]  /*b8f0*/  NOP ;  /* 0x0000000000007918 */ /* 0x000fc00000000000 */
        /* <DEDUP_REMOVED lines=8> */
.L_x_164:


//--------------------- .nv.global.init           --------------------------
	.section	.nv.global.init,"aw",@progbits
.nv.global.init:
	.type		$str$27,@object
	.size		$str$27,($str$28 - $str$27)
$str$27:
        /*0000*/ 	.byte	0x28, 0x61, 0x64, 0x64, 0x72, 0x65, 0x73, 0x73, 0x20, 0x26, 0x20, 0x6d, 0x61, 0x73, 0x6b, 0x29
        /*0010*/ 	.byte	0x20, 0x3d, 0x3d, 0x20, 0x30, 0x00
	.type		$str$28,@object
	.size		$str$28,($str$26 - $str$28)
$str$28:
        /*0016*/ 	.byte	0x2f, 0x74, 0x6d, 0x70, 0x2f, 0x63, 0x75, 0x74, 0x6c, 0x61, 0x73, 0x73, 0x5f, 0x73, 0x77, 0x65
        /*0026*/ 	.byte	0x65, 0x70, 0x5f, 0x73, 0x72, 0x63, 0x2f, 0x69, 0x6e, 0x63, 0x6c, 0x75, 0x64, 0x65, 0x2f, 0x63
        /*0036*/ 	.byte	0x75, 0x74, 0x65, 0x2f, 0x70, 0x6f, 0x69, 0x6e, 0x74, 0x65, 0x72, 0x5f, 0x66, 0x6c, 0x61, 0x67
        /*0046*/ 	.byte	0x67, 0x65, 0x64, 0x2e, 0x68, 0x70, 0x70, 0x00
	.type		$str$26,@object
	.size		$str$26,($str$25 - $str$26)
$str$26:
        /*004e*/ 	.byte	0x2f, 0x74, 0x6d, 0x70, 0x2f, 0x63, 0x75, 0x74, 0x6c, 0x61, 0x73, 0x73, 0x5f, 0x73, 0x77, 0x65
        /*005e*/ 	.byte	0x65, 0x70, 0x5f, 0x73, 0x72, 0x63, 0x2f, 0x69, 0x6e, 0x63, 0x6c, 0x75, 0x64, 0x65, 0x2f, 0x63
        /*006e*/ 	.byte	0x75, 0x74, 0x65, 0x2f, 0x61, 0x74, 0x6f, 0x6d, 0x2f, 0x63, 0x6f, 0x70, 0x79, 0x5f, 0x74, 0x72
        /*007e*/ 	.byte	0x61, 0x69, 0x74, 0x73, 0x5f, 0x73, 0x6d, 0x31, 0x30, 0x30, 0x2e, 0x68, 0x70, 0x70, 0x00
	.type		$str$25,@object
	.size		$str$25,(__unnamed_1 - $str$25)
$str$25:
        /*008d*/ 	.byte	0x28, 0x28, 0x75, 0x69, 0x6e, 0x74, 0x33, 0x32, 0x5f, 0x74, 0x28, 0x74, 0x68, 0x72, 0x65, 0x61
        /*009d*/ 	.byte	0x64, 0x49, 0x64, 0x78, 0x2e, 0x78, 0x29, 0x20, 0x2f, 0x20, 0x33, 0x32, 0x29, 0x20, 0x25, 0x20
        /*00ad*/ 	.byte	0x34, 0x29, 0x20, 0x3d, 0x3d, 0x20, 0x28, 0x28, 0x28, 0x74, 0x6d, 0x65, 0x6d, 0x5f, 0x61, 0x64
        /*00bd*/ 	.byte	0x64, 0x72, 0x20, 0x3e, 0x3e, 0x20, 0x31, 0x36, 0x29, 0x20, 0x2f, 0x20, 0x33, 0x32, 0x29, 0x20
        /*00cd*/ 	.byte	0x25, 0x20, 0x34, 0x29, 0x00
	.type		__unnamed_1,@object
	.size		__unnamed_1,(__unnamed_2 - __unnamed_1)
__unnamed_1:
        /*00d2*/ 	.byte	0x61, 0x75, 0x74, 0x6f, 0x20, 0x63, 0x75, 0x74, 0x65, 0x3a, 0x3a, 0x61, 0x73, 0x5f, 0x70, 0x6f
        /* <DEDUP_REMOVED lines=24> */
        /*0262*/ 	.byte	0x43, 0x3c, 0x38, 0x31, 0x39, 0x32, 0x3e, 0x3e, 0x3e, 0x3e, 0x5d, 0x00
	.type		__unnamed_2,@object
	.size		__unnamed_2,(__unnamed_3 - __unnamed_2)
__unnamed_2:
        /* <DEDUP_REMOVED lines=26> */
	.type		__unnamed_3,@object
	.size		__unnamed_3,(.L_3 - __unnamed_3)
__unnamed_3:
        /* <DEDUP_REMOVED lines=42> */
        /*06aa*/ 	.byte	0x3e, 0x3e, 0x3e, 0x3e, 0x5d, 0x00
.L_3:


//--------------------- .nv.shared._ZN7cutlass13device_kernelINS_4gemm6kernel13GemmUniversalIN4cute5tupleIJiiiiEEENS1_10collective13CollectiveMmaINS1_35MainloopSm100TmaUmmaWarpSpecializedILi3ELi2ELi2ENS5_IJNS4_1CILi1EEESB_SB_EEEEENS5_IJNSA_ILi128EEENSA_ILi256EEENSA_ILi32EEEEEENS_12float_e4m3_tENS5_IJlSB_lEEESI_SJ_NS4_8TiledMMAINS4_8MMA_AtomIJNS4_10MMA_TraitsINS4_19SM100_MMA_F8F6F4_SSEJSI_SI_fSE_SF_NS4_17integral_constantINS4_4UMMA5MajorELSQ_0EEESR_NSO_INSP_7ScaleInELSS_0EEEST_EEEEEENS4_6LayoutISC_NS5_IJNSA_ILi0EEESX_SX_EEEEENS5_IJNS4_10UnderscoreES10_S10_EEEEENS4_13SM90_TMA_LOADENS4_14ComposedLayoutINS4_7SwizzleILi1ELi4ELi3EEENS4_18smem_ptr_flag_bitsILi8EEENSW_INS5_IJNSA_ILi8EEESG_EEENS5_IJSG_SB_EEEEEEEvNS4_8identityES13_S1D_vS1E_EENS_8epilogue10collective18CollectiveEpilogueINS1G_23Sm100TmaWarpSpecializedILi4ELi2ELi64ELb0ELb0EEEJSH_NS5_IJNSW_ISE_SB_EENSW_INSA_ILi64EEESB_EEEEESI_SJ_SI_SJ_NS1G_6fusion15FusionCallbacksIS1K_NS1P_17LinearCombinationISI_fSI_fLNS_15FloatRoundStyleE2EEESH_S1O_JEEENS4_5SM1004TMEM4LOAD26SM100_TMEM_LOAD_32dp32b64xES13_NS14_INS15_ILi2ELi4ELi3EEES18_NSW_INS5_IJS19_S1M_EEENS5_IJS1M_SB_EEEEEEENS4_39AutoVectorizingCopyWithAssumedAlignmentILi128EEENS4_14SM90_TMA_STOREES23_S25_S25_EEEvvEEEEvNT_6ParamsE --------------------------
	.section	.nv.shared._ZN7cutlass13device_kernelINS_4gemm6kernel13GemmUniversalIN4cute5tupleIJiiiiEEENS1_10collective13CollectiveMmaINS1_35MainloopSm100TmaUmmaWarpSpecializedILi3ELi2ELi2ENS5_IJNS4_1CILi1EEESB_SB_EEEEENS5_IJNSA_ILi128EEENSA_ILi256EEENSA_ILi32EEEEEENS_12float_e4m3_tENS5_IJlSB_lEEESI_SJ_NS4_8TiledMMAINS4_8MMA_AtomIJNS4_10MMA_TraitsINS4_19SM100_MMA_F8F6F4_SSEJSI_SI_fSE_SF_NS4_17integral_constantINS4_4UMMA5MajorELSQ_0EEESR_NSO_INSP_7ScaleInELSS_0EEEST_EEEEEENS4_6LayoutISC_NS5_IJNSA_ILi0EEESX_SX_EEEEENS5_IJNS4_10UnderscoreES10_S10_EEEEENS4_13SM90_TMA_LOADENS4_14ComposedLayoutINS4_7SwizzleILi1ELi4ELi3EEENS4_18smem_ptr_flag_bitsILi8EEENSW_INS5_IJNSA_ILi8EEESG_EEENS5_IJSG_SB_EEEEEEEvNS4_8identityES13_S1D_vS1E_EENS_8epilogue10collective18CollectiveEpilogueINS1G_23Sm100TmaWarpSpecializedILi4ELi2ELi64ELb0ELb0EEEJSH_NS5_IJNSW_ISE_SB_EENSW_INSA_ILi64EEESB_EEEEESI_SJ_SI_SJ_NS1G_6fusion15FusionCallbacksIS1K_NS1P_17LinearCombinationISI_fSI_fLNS_15FloatRoundStyleE2EEESH_S1O_JEEENS4_5SM1004TMEM4LOAD26SM100_TMEM_LOAD_32dp32b64xES13_NS14_INS15_ILi2ELi4ELi3EEES18_NSW_INS5_IJS19_S1M_EEENS5_IJS1M_SB_EEEEEEENS4_39AutoVectorizingCopyWithAssumedAlignmentILi128EEENS4_14SM90_TMA_STOREES23_S25_S25_EEEvvEEEEvNT_6ParamsE,"aw",@nobits
	.sectionflags	@""
	.align	16
	.zero		1024


//--------------------- .nv.shared.reserved.0     --------------------------
	.section	.nv.shared.reserved.0,"aw",@nobits
	.weak		__nv_reservedSMEM_offset_0_alias
	.size		__nv_reservedSMEM_offset_0_alias, 0, 64
	.other		__nv_reservedSMEM_offset_0_alias,@"STO_CUDA_RESERVED_SHARED STV_DEFAULT"
__nv_reservedSMEM_offset_0_alias:
	.zero		0
.nv.shared.reserved.0:
	.zero		64
	.weak		__nv_reservedSMEM_tcgen05_partition
	.type		__nv_reservedSMEM_tcgen05_partition,@object
	.size		__nv_reservedSMEM_tcgen05_partition,(.L_0 - __nv_reservedSMEM_tcgen05_partition)
__nv_reservedSMEM_tcgen05_partition:
	.zero		32
.L_0:


//--------------------- .nv.global                --------------------------
	.section	.nv.global,"aw",@nobits
.nv.global:
	.type		_ZN39_INTERNAL_e82ee8db_4_k_cu_62c0474d_75904cute1_E,@object
	.size		_ZN39_INTERNAL_e82ee8db_4_k_cu_62c0474d_75904cute1_E,(_ZN39_INTERNAL_e82ee8db_4_k_cu_62c0474d_75904cuda3std3__45__cpo6cbeginE - _ZN39_INTERNAL_e82ee8db_4_k_cu_62c0474d_75904cute1_E)
_ZN39_INTERNAL_e82ee8db_4_k_cu_62c0474d_75904cute1_E:
	.zero		1
	.type		_ZN39_INTERNAL_e82ee8db_4_k_cu_62c0474d_75904cuda3std3__45__cpo6cbeginE,@object
	.size		_ZN39_INTERNAL_e82ee8db_4_k_cu_62c0474d_75904cuda3std3__45__cpo6cbeginE,(_ZN39_INTERNAL_e82ee8db_4_k_cu_62c0474d_75904cuda3std3__48in_placeE - _ZN39_INTERNAL_e82ee8db_4_k_cu_62c0474d_75904cuda3std3__45__cpo6cbeginE)
_ZN39_INTERNAL_e82ee8db_4_k_cu_62c0474d_75904cuda3std3__45__cpo6cbeginE:
	.zero		1
	.type		_ZN39_INTERNAL_e82ee8db_4_k_cu_62c0474d_75904cuda3std3__48in_placeE,@object
	.size		_ZN39_INTERNAL_e82ee8db_4_k_cu_62c0474d_75904cuda3std3__48in_placeE,(_ZN39_INTERNAL_e82ee8db_4_k_cu_62c0474d_75904cuda3std6ranges3__45__cpo9iter_moveE - _ZN39_INTERNAL_e82ee8db_4_k_cu_62c0474d_75904cuda3std3__48in_placeE)
_ZN39_INTERNAL_e82ee8db_4_k_cu_62c0474d_75904cuda3std3__48in_placeE:
	.zero		1
	.type		_ZN39_INTERNAL_e82ee8db_4_k_cu_62c0474d_75904cuda3std6ranges3__45__cpo9iter_moveE,@object
	.size		_ZN39_INTERNAL_e82ee8db_4_k_cu_62c0474d_75904cuda3std6ranges3__45__cpo9iter_moveE,(_ZN39_INTERNAL_e82ee8db_4_k_cu_62c0474d_75904cuda3std3__45__cpo5beginE - _ZN39_INTERNAL_e82ee8db_4_k_cu_62c0474d_75904cuda3std6ranges3__45__cpo9iter_moveE)
_ZN39_INTERNAL_e82ee8db_4_k_cu_62c0474d_75904cuda3std6ranges3__45__cpo9iter_moveE:
	.zero		1
	.type		_ZN39_INTERNAL_e82ee8db_4_k_cu_62c0474d_75904cuda3std3__45__cpo5beginE,@object
	.size		_ZN39_INTERNAL_e82ee8db_4_k_cu_62c0474d_75904cuda3std3__45__cpo5beginE,(_ZN39_INTERNAL_e82ee8db_4_k_cu_62c0474d_75904cuda3std3__441_GLOBAL__N__e82ee8db_4_k_cu_62c0474d_75906ignoreE - _ZN39_INTERNAL_e82ee8db_4_k_cu_62c0474d_75904cuda3std3__45__cpo5beginE)
_ZN39_INTERNAL_e82ee8db_4_k_cu_62c0474d_75904cuda3std3__45__cpo5beginE:
	.zero		1
	.type		_ZN39_INTERNAL_e82ee8db_4_k_cu_62c0474d_75904cuda3std3__441_GLOBAL__N__e82ee8db_4_k_cu_62c0474d_75906ignoreE,@object
	.size		_ZN39_INTERNAL_e82ee8db_4_k_cu_62c0474d_75904cuda3std3__441_GLOBAL__N__e82ee8db_4_k_cu_62c0474d_75906ignoreE,(_ZN39_INTERNAL_e82ee8db_4_k_cu_62c0474d_75904cute7productE - _ZN39_INTERNAL_e82ee8db_4_k_cu_62c0474d_75904cuda3std3__441_GLOBAL__N__e82ee8db_4_k_cu_62c0474d_75906ignoreE)
_ZN39_INTERNAL_e82ee8db_4_k_cu_62c0474d_75904cuda3std3__441_GLOBAL__N__e82ee8db_4_k_cu_62c0474d_75906ignoreE:
	.zero		1
	.type		_ZN39_INTERNAL_e82ee8db_4_k_cu_62c0474d_75904cute7productE,@object
	.size		_ZN39_INTERNAL_e82ee8db_4_k_cu_62c0474d_75904cute7productE,(_ZN39_INTERNAL_e82ee8db_4_k_cu_62c0474d_75904cuda3std3__45__cpo3endE - _ZN39_INTERNAL_e82ee8db_4_k_cu_62c0474d_75904cute7productE)
_ZN39_INTERNAL_e82ee8db_4_k_cu_62c0474d_75904cute7productE:
	.zero		1
	.type		_ZN39_INTERNAL_e82ee8db_4_k_cu_62c0474d_75904cuda3std3__45__cpo3endE,@object
	.size		_ZN39_INTERNAL_e82ee8db_4_k_cu_62c0474d_75904cuda3std3__45__cpo3endE,(_ZN39_INTERNAL_e82ee8db_4_k_cu_62c0474d_75904cuda3std3__419piecewise_constructE - _ZN39_INTERNAL_e82ee8db_4_k_cu_62c0474d_75904cuda3std3__45__cpo3endE)
_ZN39_INTERNAL_e82ee8db_4_k_cu_62c0474d_75904cuda3std3__45__cpo3endE:
	.zero		1
	.type		_ZN39_INTERNAL_e82ee8db_4_k_cu_62c0474d_75904cuda3std3__419piecewise_constructE,@object
	.size		_ZN39_INTERNAL_e82ee8db_4_k_cu_62c0474d_75904cuda3std3__419piecewise_constructE,(_ZN39_INTERNAL_e82ee8db_4_k_cu_62c0474d_75904cuda3std3__45__cpo4cendE - _ZN39_INTERNAL_e82ee8db_4_k_cu_62c0474d_75904cuda3std3__419piecewise_constructE)
_ZN39_INTERNAL_e82ee8db_4_k_cu_62c0474d_75904cuda3std3__419piecewise_constructE:
	.zero		1
	.type		_ZN39_INTERNAL_e82ee8db_4_k_cu_62c0474d_75904cuda3std3__45__cpo4cendE,@object
	.size		_ZN39_INTERNAL_e82ee8db_4_k_cu_62c0474d_75904cuda3std3__45__cpo4cendE,(_ZN39_INTERNAL_e82ee8db_4_k_cu_62c0474d_75904cuda3std6ranges3__45__cpo4swapE - _ZN39_INTERNAL_e82ee8db_4_k_cu_62c0474d_75904cuda3std3__45__cpo4cendE)
_ZN39_INTERNAL_e82ee8db_4_k_cu_62c0474d_75904cuda3std3__45__cpo4cendE:
	.zero		1
	.type		_ZN39_INTERNAL_e82ee8db_4_k_cu_62c0474d_75904cuda3std6ranges3__45__cpo4swapE,@object
	.size		_ZN39_INTERNAL_e82ee8db_4_k_cu_62c0474d_75904cuda3std6ranges3__45__cpo4swapE,(.L_11 - _ZN39_INTERNAL_e82ee8db_4_k_cu_62c0474d_75904cuda3std6ranges3__45__cpo4swapE)
_ZN39_INTERNAL_e82ee8db_4_k_cu_62c0474d_75904cuda3std6ranges3__45__cpo4swapE:
	.zero		1
.L_11:


//--------------------- .nv.constant0._ZN7cutlass13device_kernelINS_4gemm6kernel13GemmUniversalIN4cute5tupleIJiiiiEEENS1_10collective13CollectiveMmaINS1_35MainloopSm100TmaUmmaWarpSpecializedILi3ELi2ELi2ENS5_IJNS4_1CILi1EEESB_SB_EEEEENS5_IJNSA_ILi128EEENSA_ILi256EEENSA_ILi32EEEEEENS_12float_e4m3_tENS5_IJlSB_lEEESI_SJ_NS4_8TiledMMAINS4_8MMA_AtomIJNS4_10MMA_TraitsINS4_19SM100_MMA_F8F6F4_SSEJSI_SI_fSE_SF_NS4_17integral_constantINS4_4UMMA5MajorELSQ_0EEESR_NSO_INSP_7ScaleInELSS_0EEEST_EEEEEENS4_6LayoutISC_NS5_IJNSA_ILi0EEESX_SX_EEEEENS5_IJNS4_10UnderscoreES10_S10_EEEEENS4_13SM90_TMA_LOADENS4_14ComposedLayoutINS4_7SwizzleILi1ELi4ELi3EEENS4_18smem_ptr_flag_bitsILi8EEENSW_INS5_IJNSA_ILi8EEESG_EEENS5_IJSG_SB_EEEEEEEvNS4_8identityES13_S1D_vS1E_EENS_8epilogue10collective18CollectiveEpilogueINS1G_23Sm100TmaWarpSpecializedILi4ELi2ELi64ELb0ELb0EEEJSH_NS5_IJNSW_ISE_SB_EENSW_INSA_ILi64EEESB_EEEEESI_SJ_SI_SJ_NS1G_6fusion15FusionCallbacksIS1K_NS1P_17LinearCombinationISI_fSI_fLNS_15FloatRoundStyleE2EEESH_S1O_JEEENS4_5SM1004TMEM4LOAD26SM100_TMEM_LOAD_32dp32b64xES13_NS14_INS15_ILi2ELi4ELi3EEES18_NSW_INS5_IJS19_S1M_EEENS5_IJS1M_SB_EEEEEEENS4_39AutoVectorizingCopyWithAssumedAlignmentILi128EEENS4_14SM90_TMA_STOREES23_S25_S25_EEEvvEEEEvNT_6ParamsE --------------------------
	.section	.nv.constant0._ZN7cutlass13device_kernelINS_4gemm6kernel13GemmUniversalIN4cute5tupleIJiiiiEEENS1_10collective13CollectiveMmaINS1_35MainloopSm100TmaUmmaWarpSpecializedILi3ELi2ELi2ENS5_IJNS4_1CILi1EEESB_SB_EEEEENS5_IJNSA_ILi128EEENSA_ILi256EEENSA_ILi32EEEEEENS_12float_e4m3_tENS5_IJlSB_lEEESI_SJ_NS4_8TiledMMAINS4_8MMA_AtomIJNS4_10MMA_TraitsINS4_19SM100_MMA_F8F6F4_SSEJSI_SI_fSE_SF_NS4_17integral_constantINS4_4UMMA5MajorELSQ_0EEESR_NSO_INSP_7ScaleInELSS_0EEEST_EEEEEENS4_6LayoutISC_NS5_IJNSA_ILi0EEESX_SX_EEEEENS5_IJNS4_10UnderscoreES10_S10_EEEEENS4_13SM90_TMA_LOADENS4_14ComposedLayoutINS4_7SwizzleILi1ELi4ELi3EEENS4_18smem_ptr_flag_bitsILi8EEENSW_INS5_IJNSA_ILi8EEESG_EEENS5_IJSG_SB_EEEEEEEvNS4_8identityES13_S1D_vS1E_EENS_8epilogue10collective18CollectiveEpilogueINS1G_23Sm100TmaWarpSpecializedILi4ELi2ELi64ELb0ELb0EEEJSH_NS5_IJNSW_ISE_SB_EENSW_INSA_ILi64EEESB_EEEEESI_SJ_SI_SJ_NS1G_6fusion15FusionCallbacksIS1K_NS1P_17LinearCombinationISI_fSI_fLNS_15FloatRoundStyleE2EEESH_S1O_JEEENS4_5SM1004TMEM4LOAD26SM100_TMEM_LOAD_32dp32b64xES13_NS14_INS15_ILi2ELi4ELi3EEES18_NSW_INS5_IJS19_S1M_EEENS5_IJS1M_SB_EEEEEEENS4_39AutoVectorizingCopyWithAssumedAlignmentILi128EEENS4_14SM90_TMA_STOREES23_S25_S25_EEEvvEEEEvNT_6ParamsE,"a",@progbits
	.sectionflags	@""
	.align	4
.nv.constant0._ZN7cutlass13device_kernelINS_4gemm6kernel13GemmUniversalIN4cute5tupleIJiiiiEEENS1_10collective13CollectiveMmaINS1_35MainloopSm100TmaUmmaWarpSpecializedILi3ELi2ELi2ENS5_IJNS4_1CILi1EEESB_SB_EEEEENS5_IJNSA_ILi128EEENSA_ILi256EEENSA_ILi32EEEEEENS_12float_e4m3_tENS5_IJlSB_lEEESI_SJ_NS4_8TiledMMAINS4_8MMA_AtomIJNS4_10MMA_TraitsINS4_19SM100_MMA_F8F6F4_SSEJSI_SI_fSE_SF_NS4_17integral_constantINS4_4UMMA5MajorELSQ_0EEESR_NSO_INSP_7ScaleInELSS_0EEEST_EEEEEENS4_6LayoutISC_NS5_IJNSA_ILi0EEESX_SX_EEEEENS5_IJNS4_10UnderscoreES10_S10_EEEEENS4_13SM90_TMA_LOADENS4_14ComposedLayoutINS4_7SwizzleILi1ELi4ELi3EEENS4_18smem_ptr_flag_bitsILi8EEENSW_INS5_IJNSA_ILi8EEESG_EEENS5_IJSG_SB_EEEEEEEvNS4_8identityES13_S1D_vS1E_EENS_8epilogue10collective18CollectiveEpilogueINS1G_23Sm100TmaWarpSpecializedILi4ELi2ELi64ELb0ELb0EEEJSH_NS5_IJNSW_ISE_SB_EENSW_INSA_ILi64EEESB_EEEEESI_SJ_SI_SJ_NS1G_6fusion15FusionCallbacksIS1K_NS1P_17LinearCombinationISI_fSI_fLNS_15FloatRoundStyleE2EEESH_S1O_JEEENS4_5SM1004TMEM4LOAD26SM100_TMEM_LOAD_32dp32b64xES13_NS14_INS15_ILi2ELi4ELi3EEES18_NSW_INS5_IJS19_S1M_EEENS5_IJS1M_SB_EEEEEEENS4_39AutoVectorizingCopyWithAssumedAlignmentILi128EEENS4_14SM90_TMA_STOREES23_S25_S25_EEEvvEEEEvNT_6ParamsE:
	.zero		2944


//--------------------- SYMBOLS --------------------------

	.type		.nv.reservedSmem.offset0,@object
	.size		.nv.reservedSmem.offset0,0x4
	.type		.nv.reservedSmem.cap,@object
	.size		.nv.reservedSmem.cap,0x4
	.type		__assertfail,@function
